//
// Generated by NVIDIA NVVM Compiler
//
// Compiler Build ID: CL-36424714
// Cuda compilation tools, release 13.0, V13.0.88
// Based on NVVM 20.0.0
//

.version 9.0
.target sm_100
.address_size 64

	// .globl	_Z14incrementDummyP5Dummy
.func  (.param .b64 func_retval0) __internal_accurate_pow
(
	.param .b64 __internal_accurate_pow_param_0,
	.param .b64 __internal_accurate_pow_param_1
)
;
.global .align 1 .b8 _ZN34_INTERNAL_55928ad6_4_k_cu_f6243eef4cuda3std3__45__cpo5beginE[1];
.global .align 1 .b8 _ZN34_INTERNAL_55928ad6_4_k_cu_f6243eef4cuda3std3__45__cpo3endE[1];
.global .align 1 .b8 _ZN34_INTERNAL_55928ad6_4_k_cu_f6243eef4cuda3std3__45__cpo6cbeginE[1];
.global .align 1 .b8 _ZN34_INTERNAL_55928ad6_4_k_cu_f6243eef4cuda3std3__45__cpo4cendE[1];
.global .align 1 .b8 _ZN34_INTERNAL_55928ad6_4_k_cu_f6243eef4cuda3std3__45__cpo6rbeginE[1];
.global .align 1 .b8 _ZN34_INTERNAL_55928ad6_4_k_cu_f6243eef4cuda3std3__45__cpo4rendE[1];
.global .align 1 .b8 _ZN34_INTERNAL_55928ad6_4_k_cu_f6243eef4cuda3std3__45__cpo7crbeginE[1];
.global .align 1 .b8 _ZN34_INTERNAL_55928ad6_4_k_cu_f6243eef4cuda3std3__45__cpo5crendE[1];
.global .align 1 .b8 _ZN34_INTERNAL_55928ad6_4_k_cu_f6243eef4cuda3std3__436_GLOBAL__N__55928ad6_4_k_cu_f6243eef6ignoreE[1];
.global .align 1 .b8 _ZN34_INTERNAL_55928ad6_4_k_cu_f6243eef4cuda3std3__419piecewise_constructE[1];
.global .align 1 .b8 _ZN34_INTERNAL_55928ad6_4_k_cu_f6243eef4cuda3std3__48in_placeE[1];
.global .align 1 .b8 _ZN34_INTERNAL_55928ad6_4_k_cu_f6243eef4cuda3std3__420unreachable_sentinelE[1];
.global .align 1 .b8 _ZN34_INTERNAL_55928ad6_4_k_cu_f6243eef4cuda3std3__47nulloptE[1];
.global .align 1 .b8 _ZN34_INTERNAL_55928ad6_4_k_cu_f6243eef4cuda3std3__48unexpectE[1];
.global .align 1 .b8 _ZN34_INTERNAL_55928ad6_4_k_cu_f6243eef4cuda3std6ranges3__45__cpo4swapE[1];
.global .align 1 .b8 _ZN34_INTERNAL_55928ad6_4_k_cu_f6243eef4cuda3std6ranges3__45__cpo9iter_moveE[1];
.global .align 1 .b8 _ZN34_INTERNAL_55928ad6_4_k_cu_f6243eef4cuda3std6ranges3__45__cpo5beginE[1];
.global .align 1 .b8 _ZN34_INTERNAL_55928ad6_4_k_cu_f6243eef4cuda3std6ranges3__45__cpo3endE[1];
.global .align 1 .b8 _ZN34_INTERNAL_55928ad6_4_k_cu_f6243eef4cuda3std6ranges3__45__cpo6cbeginE[1];
.global .align 1 .b8 _ZN34_INTERNAL_55928ad6_4_k_cu_f6243eef4cuda3std6ranges3__45__cpo4cendE[1];
.global .align 1 .b8 _ZN34_INTERNAL_55928ad6_4_k_cu_f6243eef4cuda3std6ranges3__45__cpo7advanceE[1];
.global .align 1 .b8 _ZN34_INTERNAL_55928ad6_4_k_cu_f6243eef4cuda3std6ranges3__45__cpo9iter_swapE[1];
.global .align 1 .b8 _ZN34_INTERNAL_55928ad6_4_k_cu_f6243eef4cuda3std6ranges3__45__cpo4nextE[1];
.global .align 1 .b8 _ZN34_INTERNAL_55928ad6_4_k_cu_f6243eef4cuda3std6ranges3__45__cpo4prevE[1];
.global .align 1 .b8 _ZN34_INTERNAL_55928ad6_4_k_cu_f6243eef4cuda3std6ranges3__45__cpo4dataE[1];
.global .align 1 .b8 _ZN34_INTERNAL_55928ad6_4_k_cu_f6243eef4cuda3std6ranges3__45__cpo5cdataE[1];
.global .align 1 .b8 _ZN34_INTERNAL_55928ad6_4_k_cu_f6243eef4cuda3std6ranges3__45__cpo4sizeE[1];
.global .align 1 .b8 _ZN34_INTERNAL_55928ad6_4_k_cu_f6243eef4cuda3std6ranges3__45__cpo5ssizeE[1];
.global .align 1 .b8 _ZN34_INTERNAL_55928ad6_4_k_cu_f6243eef4cuda3std6ranges3__45__cpo8distanceE[1];
.global .align 1 .b8 _ZN34_INTERNAL_55928ad6_4_k_cu_f6243eef6thrust24THRUST_300001_SM_1000_NS8cuda_cub3parE[1];
.global .align 1 .b8 _ZN34_INTERNAL_55928ad6_4_k_cu_f6243eef6thrust24THRUST_300001_SM_1000_NS8cuda_cub10par_nosyncE[1];
.global .align 1 .b8 _ZN34_INTERNAL_55928ad6_4_k_cu_f6243eef6thrust24THRUST_300001_SM_1000_NS6system6detail10sequential3seqE[1];
.global .align 1 .b8 _ZN34_INTERNAL_55928ad6_4_k_cu_f6243eef6thrust24THRUST_300001_SM_1000_NS12placeholders2_1E[1];
.global .align 1 .b8 _ZN34_INTERNAL_55928ad6_4_k_cu_f6243eef6thrust24THRUST_300001_SM_1000_NS12placeholders2_2E[1];
.global .align 1 .b8 _ZN34_INTERNAL_55928ad6_4_k_cu_f6243eef6thrust24THRUST_300001_SM_1000_NS12placeholders2_3E[1];
.global .align 1 .b8 _ZN34_INTERNAL_55928ad6_4_k_cu_f6243eef6thrust24THRUST_300001_SM_1000_NS12placeholders2_4E[1];
.global .align 1 .b8 _ZN34_INTERNAL_55928ad6_4_k_cu_f6243eef6thrust24THRUST_300001_SM_1000_NS12placeholders2_5E[1];
.global .align 1 .b8 _ZN34_INTERNAL_55928ad6_4_k_cu_f6243eef6thrust24THRUST_300001_SM_1000_NS12placeholders2_6E[1];
.global .align 1 .b8 _ZN34_INTERNAL_55928ad6_4_k_cu_f6243eef6thrust24THRUST_300001_SM_1000_NS12placeholders2_7E[1];
.global .align 1 .b8 _ZN34_INTERNAL_55928ad6_4_k_cu_f6243eef6thrust24THRUST_300001_SM_1000_NS12placeholders2_8E[1];
.global .align 1 .b8 _ZN34_INTERNAL_55928ad6_4_k_cu_f6243eef6thrust24THRUST_300001_SM_1000_NS12placeholders2_9E[1];
.global .align 1 .b8 _ZN34_INTERNAL_55928ad6_4_k_cu_f6243eef6thrust24THRUST_300001_SM_1000_NS12placeholders3_10E[1];
.global .align 1 .b8 _ZN34_INTERNAL_55928ad6_4_k_cu_f6243eef6thrust24THRUST_300001_SM_1000_NS3seqE[1];

.visible .entry _Z14incrementDummyP5Dummy(
	.param .u64 .ptr .align 1 _Z14incrementDummyP5Dummy_param_0
)
{
	.reg .pred 	%p<7>;
	.reg .b32 	%r<30>;
	.reg .b64 	%rd<11>;
	.reg .b64 	%fd<25>;

	ld.param.u64 	%rd1, [_Z14incrementDummyP5Dummy_param_0];
	cvta.to.global.u64 	%rd2, %rd1;
	mov.u32 	%r1, %tid.x;
	mov.u32 	%r2, %ctaid.x;
	mov.u32 	%r3, %ntid.x;
	mad.lo.s32 	%r4, %r2, %r3, %r1;
	mul.wide.u32 	%rd3, %r4, 16;
	add.s64 	%rd4, %rd2, %rd3;
	ld.global.u32 	%r5, [%rd4];
	add.s32 	%r6, %r5, 1;
	st.global.u32 	[%rd4], %r6;
	mad.lo.s32 	%r7, %r5, 5, 5;
	cvt.rn.f64.s32 	%fd1, %r7;
	ld.global.f64 	%fd2, [%rd4+8];
	cvt.rmi.s32.f64 	%r8, %fd2;
	mul.hi.s32 	%r9, %r8, 1374389535;
	shr.s32 	%r10, %r9, 5;
	shr.u32 	%r11, %r9, 31;
	add.s32 	%r12, %r10, %r11;
	mul.lo.s32 	%r13, %r12, 100;
	sub.s32 	%r14, %r8, %r13;
	cvt.rn.f64.s32 	%fd3, %r14;
	mov.f64 	%fd4, 0d4008000000000000;
	{
	.reg .b32 %temp; 
	mov.b64 	{%temp, %r15}, %fd4;
	}
	{
	.reg .b32 %temp; 
	mov.b64 	{%temp, %r16}, %fd3;
	}
	shr.u32 	%r17, %r16, 20;
	and.b32  	%r18, %r17, 2047;
	add.s32 	%r19, %r18, -1012;
	mov.b64 	%rd5, %fd3;
	shl.b64 	%rd6, %rd5, %r19;
	setp.eq.s64 	%p1, %rd6, -9223372036854775808;
	{ // callseq 0, 0
	.param .b64 param0;
	st.param.f64 	[param0], 0d4008000000000000;
	.param .b64 param1;
	st.param.f64 	[param1], %fd3;
	.param .b64 retval0;
	call.uni (retval0), 
	__internal_accurate_pow, 
	(
	param0, 
	param1
	);
	ld.param.f64 	%fd5, [retval0];
	} // callseq 0
	setp.lt.s32 	%p2, %r15, 0;
	neg.f64 	%fd7, %fd5;
	selp.f64 	%fd8, %fd7, %fd5, %p1;
	selp.f64 	%fd9, %fd8, %fd5, %p2;
	setp.eq.s32 	%p3, %r14, 0;
	selp.f64 	%fd10, 0d3FF0000000000000, %fd9, %p3;
	mul.f64 	%fd11, %fd10, %fd1;
	cvt.rn.f64.s32 	%fd12, %r6;
	fma.rn.f64 	%fd13, %fd2, %fd12, %fd11;
	shr.s32 	%r20, %r9, 4;
	add.s32 	%r21, %r20, %r11;
	mul.lo.s32 	%r22, %r21, 50;
	sub.s32 	%r23, %r8, %r22;
	cvt.rn.f64.s32 	%fd14, %r23;
	mov.f64 	%fd15, 0d4000000000000000;
	{
	.reg .b32 %temp; 
	mov.b64 	{%temp, %r24}, %fd15;
	}
	{
	.reg .b32 %temp; 
	mov.b64 	{%temp, %r25}, %fd14;
	}
	shr.u32 	%r26, %r25, 20;
	and.b32  	%r27, %r26, 2047;
	add.s32 	%r28, %r27, -1012;
	mov.b64 	%rd8, %fd14;
	shl.b64 	%rd9, %rd8, %r28;
	setp.eq.s64 	%p4, %rd9, -9223372036854775808;
	{ // callseq 1, 0
	.param .b64 param0;
	st.param.f64 	[param0], 0d4000000000000000;
	.param .b64 param1;
	st.param.f64 	[param1], %fd14;
	.param .b64 retval0;
	call.uni (retval0), 
	__internal_accurate_pow, 
	(
	param0, 
	param1
	);
	ld.param.f64 	%fd16, [retval0];
	} // callseq 1
	setp.lt.s32 	%p5, %r24, 0;
	neg.f64 	%fd18, %fd16;
	selp.f64 	%fd19, %fd18, %fd16, %p4;
	selp.f64 	%fd20, %fd19, %fd16, %p5;
	shl.b32 	%r29, %r6, 1;
	cvt.rn.f64.s32 	%fd21, %r29;
	setp.eq.s32 	%p6, %r23, 0;
	selp.f64 	%fd22, 0d3FF0000000000000, %fd20, %p6;
	fma.rn.f64 	%fd23, %fd22, %fd21, %fd13;
	fma.rn.f64 	%fd24, %fd2, %fd12, %fd23;
	st.global.f64 	[%rd4+8], %fd24;
	ret;

}
	// .globl	_ZN3cub18CUB_300001_SM_10006detail11EmptyKernelIvEEvv
.visible .entry _ZN3cub18CUB_300001_SM_10006detail11EmptyKernelIvEEvv()
{


	ret;

}
.func  (.param .b64 func_retval0) __internal_accurate_pow(
	.param .b64 __internal_accurate_pow_param_0,
	.param .b64 __internal_accurate_pow_param_1
)
{
	.reg .pred 	%p<8>;
	.reg .b32 	%r<49>;
	.reg .b32 	%f<3>;
	.reg .b64 	%fd<109>;

	ld.param.f64 	%fd10, [__internal_accurate_pow_param_0];
	ld.param.f64 	%fd11, [__internal_accurate_pow_param_1];
	{
	.reg .b32 %temp; 
	mov.b64 	{%temp, %r46}, %fd10;
	}
	{
	.reg .b32 %temp; 
	mov.b64 	{%r45, %temp}, %fd10;
	}
	shr.u32 	%r47, %r46, 20;
	setp.gt.u32 	%p1, %r46, 1048575;
	@%p1 bra 	$L__BB2_2;
	mul.f64 	%fd12, %fd10, 0d4350000000000000;
	{
	.reg .b32 %temp; 
	mov.b64 	{%temp, %r46}, %fd12;
	}
	{
	.reg .b32 %temp; 
	mov.b64 	{%r45, %temp}, %fd12;
	}
	shr.u32 	%r16, %r46, 20;
	add.s32 	%r47, %r16, -54;
$L__BB2_2:
	add.s32 	%r48, %r47, -1023;
	and.b32  	%r17, %r46, -2146435073;
	or.b32  	%r18, %r17, 1072693248;
	mov.b64 	%fd107, {%r45, %r18};
	setp.lt.u32 	%p2, %r18, 1073127583;
	@%p2 bra 	$L__BB2_4;
	{
	.reg .b32 %temp; 
	mov.b64 	{%r19, %temp}, %fd107;
	}
	{
	.reg .b32 %temp; 
	mov.b64 	{%temp, %r20}, %fd107;
	}
	add.s32 	%r21, %r20, -1048576;
	mov.b64 	%fd107, {%r19, %r21};
	add.s32 	%r48, %r47, -1022;
$L__BB2_4:
	add.f64 	%fd13, %fd107, 0dBFF0000000000000;
	add.f64 	%fd14, %fd107, 0d3FF0000000000000;
	rcp.approx.ftz.f64 	%fd15, %fd14;
	neg.f64 	%fd16, %fd14;
	fma.rn.f64 	%fd17, %fd16, %fd15, 0d3FF0000000000000;
	fma.rn.f64 	%fd18, %fd17, %fd17, %fd17;
	fma.rn.f64 	%fd19, %fd18, %fd15, %fd15;
	mul.f64 	%fd20, %fd13, %fd19;
	fma.rn.f64 	%fd21, %fd13, %fd19, %fd20;
	mul.f64 	%fd22, %fd21, %fd21;
	fma.rn.f64 	%fd23, %fd22, 0d3EB0F5FF7D2CAFE2, 0d3ED0F5D241AD3B5A;
	fma.rn.f64 	%fd24, %fd23, %fd22, 0d3EF3B20A75488A3F;
	fma.rn.f64 	%fd25, %fd24, %fd22, 0d3F1745CDE4FAECD5;
	fma.rn.f64 	%fd26, %fd25, %fd22, 0d3F3C71C7258A578B;
	fma.rn.f64 	%fd27, %fd26, %fd22, 0d3F6249249242B910;
	fma.rn.f64 	%fd28, %fd27, %fd22, 0d3F89999999999DFB;
	sub.f64 	%fd29, %fd13, %fd21;
	add.f64 	%fd30, %fd29, %fd29;
	neg.f64 	%fd31, %fd21;
	fma.rn.f64 	%fd32, %fd31, %fd13, %fd30;
	mul.f64 	%fd33, %fd19, %fd32;
	fma.rn.f64 	%fd34, %fd22, %fd28, 0d3FB5555555555555;
	mov.f64 	%fd35, 0d3FB5555555555555;
	sub.f64 	%fd36, %fd35, %fd34;
	fma.rn.f64 	%fd37, %fd22, %fd28, %fd36;
	add.f64 	%fd38, %fd37, 0dBC46A4CB00B9E7B0;
	add.f64 	%fd39, %fd34, %fd38;
	sub.f64 	%fd40, %fd34, %fd39;
	add.f64 	%fd41, %fd38, %fd40;
	mul.rn.f64 	%fd42, %fd21, %fd21;
	neg.f64 	%fd43, %fd42;
	fma.rn.f64 	%fd44, %fd21, %fd21, %fd43;
	{
	.reg .b32 %temp; 
	mov.b64 	{%r22, %temp}, %fd33;
	}
	{
	.reg .b32 %temp; 
	mov.b64 	{%temp, %r23}, %fd33;
	}
	add.s32 	%r24, %r23, 1048576;
	mov.b64 	%fd45, {%r22, %r24};
	fma.rn.f64 	%fd46, %fd21, %fd45, %fd44;
	mul.rn.f64 	%fd47, %fd42, %fd21;
	neg.f64 	%fd48, %fd47;
	fma.rn.f64 	%fd49, %fd42, %fd21, %fd48;
	fma.rn.f64 	%fd50, %fd42, %fd33, %fd49;
	fma.rn.f64 	%fd51, %fd46, %fd21, %fd50;
	mul.rn.f64 	%fd52, %fd39, %fd47;
	neg.f64 	%fd53, %fd52;
	fma.rn.f64 	%fd54, %fd39, %fd47, %fd53;
	fma.rn.f64 	%fd55, %fd39, %fd51, %fd54;
	fma.rn.f64 	%fd56, %fd41, %fd47, %fd55;
	add.f64 	%fd57, %fd52, %fd56;
	sub.f64 	%fd58, %fd52, %fd57;
	add.f64 	%fd59, %fd56, %fd58;
	add.f64 	%fd60, %fd21, %fd57;
	sub.f64 	%fd61, %fd21, %fd60;
	add.f64 	%fd62, %fd57, %fd61;
	add.f64 	%fd63, %fd59, %fd62;
	add.f64 	%fd64, %fd33, %fd63;
	add.f64 	%fd65, %fd60, %fd64;
	sub.f64 	%fd66, %fd60, %fd65;
	add.f64 	%fd67, %fd64, %fd66;
	xor.b32  	%r25, %r48, -2147483648;
	mov.b32 	%r26, 1127219200;
	mov.b64 	%fd68, {%r25, %r26};
	mov.b32 	%r27, -2147483648;
	mov.b64 	%fd69, {%r27, %r26};
	sub.f64 	%fd70, %fd68, %fd69;
	fma.rn.f64 	%fd71, %fd70, 0d3FE62E42FEFA39EF, %fd65;
	fma.rn.f64 	%fd72, %fd70, 0dBFE62E42FEFA39EF, %fd71;
	sub.f64 	%fd73, %fd72, %fd65;
	sub.f64 	%fd74, %fd67, %fd73;
	fma.rn.f64 	%fd75, %fd70, 0d3C7ABC9E3B39803F, %fd74;
	add.f64 	%fd76, %fd71, %fd75;
	sub.f64 	%fd77, %fd71, %fd76;
	add.f64 	%fd78, %fd75, %fd77;
	{
	.reg .b32 %temp; 
	mov.b64 	{%temp, %r28}, %fd11;
	}
	{
	.reg .b32 %temp; 
	mov.b64 	{%r29, %temp}, %fd11;
	}
	shl.b32 	%r30, %r28, 1;
	setp.gt.u32 	%p3, %r30, -33554433;
	and.b32  	%r31, %r28, -15728641;
	selp.b32 	%r32, %r31, %r28, %p3;
	mov.b64 	%fd79, {%r29, %r32};
	mul.rn.f64 	%fd80, %fd76, %fd79;
	neg.f64 	%fd81, %fd80;
	fma.rn.f64 	%fd82, %fd76, %fd79, %fd81;
	fma.rn.f64 	%fd83, %fd78, %fd79, %fd82;
	add.f64 	%fd4, %fd80, %fd83;
	sub.f64 	%fd84, %fd80, %fd4;
	add.f64 	%fd5, %fd83, %fd84;
	fma.rn.f64 	%fd85, %fd4, 0d3FF71547652B82FE, 0d4338000000000000;
	{
	.reg .b32 %temp; 
	mov.b64 	{%r13, %temp}, %fd85;
	}
	mov.f64 	%fd86, 0dC338000000000000;
	add.rn.f64 	%fd87, %fd85, %fd86;
	fma.rn.f64 	%fd88, %fd87, 0dBFE62E42FEFA39EF, %fd4;
	fma.rn.f64 	%fd89, %fd87, 0dBC7ABC9E3B39803F, %fd88;
	fma.rn.f64 	%fd90, %fd89, 0d3E5ADE1569CE2BDF, 0d3E928AF3FCA213EA;
	fma.rn.f64 	%fd91, %fd90, %fd89, 0d3EC71DEE62401315;
	fma.rn.f64 	%fd92, %fd91, %fd89, 0d3EFA01997C89EB71;
	fma.rn.f64 	%fd93, %fd92, %fd89, 0d3F2A01A014761F65;
	fma.rn.f64 	%fd94, %fd93, %fd89, 0d3F56C16C1852B7AF;
	fma.rn.f64 	%fd95, %fd94, %fd89, 0d3F81111111122322;
	fma.rn.f64 	%fd96, %fd95, %fd89, 0d3FA55555555502A1;
	fma.rn.f64 	%fd97, %fd96, %fd89, 0d3FC5555555555511;
	fma.rn.f64 	%fd98, %fd97, %fd89, 0d3FE000000000000B;
	fma.rn.f64 	%fd99, %fd98, %fd89, 0d3FF0000000000000;
	fma.rn.f64 	%fd100, %fd99, %fd89, 0d3FF0000000000000;
	{
	.reg .b32 %temp; 
	mov.b64 	{%r14, %temp}, %fd100;
	}
	{
	.reg .b32 %temp; 
	mov.b64 	{%temp, %r15}, %fd100;
	}
	shl.b32 	%r33, %r13, 20;
	add.s32 	%r34, %r33, %r15;
	mov.b64 	%fd108, {%r14, %r34};
	{
	.reg .b32 %temp; 
	mov.b64 	{%temp, %r35}, %fd4;
	}
	mov.b32 	%f2, %r35;
	abs.f32 	%f1, %f2;
	setp.lt.f32 	%p4, %f1, 0f4086232B;
	@%p4 bra 	$L__BB2_7;
	setp.lt.f64 	%p5, %fd4, 0d0000000000000000;
	add.f64 	%fd101, %fd4, 0d7FF0000000000000;
	selp.f64 	%fd108, 0d0000000000000000, %fd101, %p5;
	setp.geu.f32 	%p6, %f1, 0f40874800;
	@%p6 bra 	$L__BB2_7;
	shr.u32 	%r36, %r13, 31;
	add.s32 	%r37, %r13, %r36;
	shr.s32 	%r38, %r37, 1;
	shl.b32 	%r39, %r38, 20;
	add.s32 	%r40, %r15, %r39;
	mov.b64 	%fd102, {%r14, %r40};
	sub.s32 	%r41, %r13, %r38;
	shl.b32 	%r42, %r41, 20;
	add.s32 	%r43, %r42, 1072693248;
	mov.b32 	%r44, 0;
	mov.b64 	%fd103, {%r44, %r43};
	mul.f64 	%fd108, %fd103, %fd102;
$L__BB2_7:
	abs.f64 	%fd104, %fd108;
	setp.eq.f64 	%p7, %fd104, 0d7FF0000000000000;
	fma.rn.f64 	%fd105, %fd108, %fd5, %fd108;
	selp.f64 	%fd106, %fd108, %fd105, %p7;
	st.param.f64 	[func_retval0], %fd106;
	ret;

}


// ===== COMPILED SASS (sm_100) =====

	.target	sm_100

	.elftype	@"ET_EXEC"


//--------------------- .note.nv.tkinfo           --------------------------
	.section	.note.nv.tkinfo,"",@"SHT_NOTE"
	.sectionflags	@"SHF_NOTE_NV_TKINFO"
	.tkinfo
        /*0018*/ 	.word	0x00000002
        /*0030*/ 	.string	""
        /*0030*/ 	.string	"ptxas"
        /*0030*/ 	.string	"Cuda compilation tools, release 13.0, V13.0.88"
        /*0030*/ 	.string	"Build cuda_13.0.r13.0/compiler.36424714_0"
        /*0030*/ 	.string	"-arch sm_100 -m 64 "



//--------------------- .note.nv.cuinfo           --------------------------
	.section	.note.nv.cuinfo,"",@"SHT_NOTE"
	.sectionflags	@"SHF_NOTE_NV_CUINFO"
        /*0018*/ 	.short	0x0002
        /*001a*/ 	.short	0x0064
        /*001c*/ 	.short	0x0082
	.zero		2


//--------------------- .nv.info                  --------------------------
	.section	.nv.info,"",@"SHT_CUDA_INFO"
	.align	4


	//----- nvinfo : EIATTR_REGCOUNT
	.align		4
        /*0000*/ 	.byte	0x04, 0x2f
        /*0002*/ 	.short	(.L_44 - .L_43)
	.align		4
.L_43:
        /*0004*/ 	.word	index@(_Z14incrementDummyP5Dummy)
        /*0008*/ 	.word	0x00000026


	//----- nvinfo : EIATTR_FRAME_SIZE
	.align		4
.L_44:
        /*000c*/ 	.byte	0x04, 0x11
        /*000e*/ 	.short	(.L_46 - .L_45)
	.align		4
.L_45:
        /*0010*/ 	.word	index@($_Z14incrementDummyP5Dummy$__internal_accurate_pow)
        /*0014*/ 	.word	0x00000000


	//----- nvinfo : EIATTR_FRAME_SIZE
	.align		4
.L_46:
        /*0018*/ 	.byte	0x04, 0x11
        /*001a*/ 	.short	(.L_48 - .L_47)
	.align		4
.L_47:
        /*001c*/ 	.word	index@(_Z14incrementDummyP5Dummy)
        /*0020*/ 	.word	0x00000000


	//----- nvinfo : EIATTR_REGCOUNT
	.align		4
.L_48:
        /*0024*/ 	.byte	0x04, 0x2f
        /*0026*/ 	.short	(.L_50 - .L_49)
	.align		4
.L_49:
        /*0028*/ 	.word	index@(_ZN3cub18CUB_300001_SM_10006detail11EmptyKernelIvEEvv)
        /*002c*/ 	.word	0x00000004


	//----- nvinfo : EIATTR_FRAME_SIZE
	.align		4
.L_50:
        /*0030*/ 	.byte	0x04, 0x11
        /*0032*/ 	.short	(.L_52 - .L_51)
	.align		4
.L_51:
        /*0034*/ 	.word	index@(_ZN3cub18CUB_300001_SM_10006detail11EmptyKernelIvEEvv)
        /*0038*/ 	.word	0x00000000


	//----- nvinfo : EIATTR_MIN_STACK_SIZE
	.align		4
.L_52:
        /*003c*/ 	.byte	0x04, 0x12
        /*003e*/ 	.short	(.L_54 - .L_53)
	.align		4
.L_53:
        /*0040*/ 	.word	index@(_ZN3cub18CUB_300001_SM_10006detail11EmptyKernelIvEEvv)
        /*0044*/ 	.word	0x00000000


	//----- nvinfo : EIATTR_MIN_STACK_SIZE
	.align		4
.L_54:
        /*0048*/ 	.byte	0x04, 0x12
        /*004a*/ 	.short	(.L_56 - .L_55)
	.align		4
.L_55:
        /*004c*/ 	.word	index@(_Z14incrementDummyP5Dummy)
        /*0050*/ 	.word	0x00000000
.L_56:


//--------------------- .nv.compat                --------------------------
	.section	.nv.compat,"",@"SHT_CUDA_COMPAT_INFO"
	.align	4
        /*0000*/ 	.byte	0x02, 0x09, 0x00, 0x00, 0x02, 0x02, 0x01, 0x00, 0x02, 0x05, 0x05, 0x00, 0x03, 0x07, 0x01, 0x01
        /*0010*/ 	.byte	0x02, 0x03, 0x00, 0x00, 0x02, 0x06, 0x01, 0x00, 0x04, 0x0b, 0x08, 0x00, 0x01, 0x00, 0x00, 0x00
        /*0020*/ 	.byte	0x00, 0x00, 0x00, 0x00


//--------------------- .nv.info._ZN3cub18CUB_300001_SM_10006detail11EmptyKernelIvEEvv --------------------------
	.section	.nv.info._ZN3cub18CUB_300001_SM_10006detail11EmptyKernelIvEEvv,"",@"SHT_CUDA_INFO"
	.sectionflags	@""
	.align	4


	//----- nvinfo : EIATTR_CUDA_API_VERSION
	.align		4
        /*0000*/ 	.byte	0x04, 0x37
        /*0002*/ 	.short	(.L_58 - .L_57)
.L_57:
        /*0004*/ 	.word	0x00000082


	//----- nvinfo : EIATTR_SPARSE_MMA_MASK
	.align		4
.L_58:
        /*0008*/ 	.byte	0x03, 0x50
        /*000a*/ 	.short	0x0000


	//----- nvinfo : EIATTR_MAXREG_COUNT
	.align		4
        /*000c*/ 	.byte	0x03, 0x1b
        /*000e*/ 	.short	0x00ff


	//----- nvinfo : EIATTR_MERCURY_ISA_VERSION
	.align		4
        /*0010*/ 	.byte	0x03, 0x5f
        /*0012*/ 	.short	0x0101


	//----- nvinfo : EIATTR_VRC_CTA_INIT_COUNT
	.align		4
        /*0014*/ 	.byte	0x02, 0x4a
	.zero		1
	.zero		1


	//----- nvinfo : EIATTR_EXIT_INSTR_OFFSETS
	.align		4
        /*0018*/ 	.byte	0x04, 0x1c
        /*001a*/ 	.short	(.L_60 - .L_59)


	//   ....[0]....
.L_59:
        /*001c*/ 	.word	0x00000010


	//----- nvinfo : EIATTR_SW_WAR
	.align		4
.L_60:
        /*0020*/ 	.byte	0x04, 0x36
        /*0022*/ 	.short	(.L_62 - .L_61)
.L_61:
        /*0024*/ 	.word	0x00000008
.L_62:


//--------------------- .nv.info._Z14incrementDummyP5Dummy --------------------------
	.section	.nv.info._Z14incrementDummyP5Dummy,"",@"SHT_CUDA_INFO"
	.sectionflags	@""
	.align	4


	//----- nvinfo : EIATTR_CUDA_API_VERSION
	.align		4
        /*0000*/ 	.byte	0x04, 0x37
        /*0002*/ 	.short	(.L_64 - .L_63)
.L_63:
        /*0004*/ 	.word	0x00000082


	//----- nvinfo : EIATTR_KPARAM_INFO
	.align		4
.L_64:
        /*0008*/ 	.byte	0x04, 0x17
        /*000a*/ 	.short	(.L_66 - .L_65)
.L_65:
        /*000c*/ 	.word	0x00000000
        /*0010*/ 	.short	0x0000
        /*0012*/ 	.short	0x0000
        /*0014*/ 	.byte	0x00, 0xf5, 0x21, 0x00


	//----- nvinfo : EIATTR_SPARSE_MMA_MASK
	.align		4
.L_66:
        /*0018*/ 	.byte	0x03, 0x50
        /*001a*/ 	.short	0x0000


	//----- nvinfo : EIATTR_MAXREG_COUNT
	.align		4
        /*001c*/ 	.byte	0x03, 0x1b
        /*001e*/ 	.short	0x00ff


	//----- nvinfo : EIATTR_MERCURY_ISA_VERSION
	.align		4
        /*0020*/ 	.byte	0x03, 0x5f
        /*0022*/ 	.short	0x0101


	//----- nvinfo : EIATTR_VRC_CTA_INIT_COUNT
	.align		4
        /*0024*/ 	.byte	0x02, 0x4a
	.zero		1
	.zero		1


	//----- nvinfo : EIATTR_EXIT_INSTR_OFFSETS
	.align		4
        /*0028*/ 	.byte	0x04, 0x1c
        /*002a*/ 	.short	(.L_68 - .L_67)


	//   ....[0]....
.L_67:
        /*002c*/ 	.word	0x00000310


	//----- nvinfo : EIATTR_CRS_STACK_SIZE
	.align		4
.L_68:
        /*0030*/ 	.byte	0x04, 0x1e
        /*0032*/ 	.short	(.L_70 - .L_69)
.L_69:
        /*0034*/ 	.word	0x00000000


	//----- nvinfo : EIATTR_CBANK_PARAM_SIZE
	.align		4
.L_70:
        /*0038*/ 	.byte	0x03, 0x19
        /*003a*/ 	.short	0x0008


	//----- nvinfo : EIATTR_PARAM_CBANK
	.align		4
        /*003c*/ 	.byte	0x04, 0x0a
        /*003e*/ 	.short	(.L_72 - .L_71)
	.align		4
.L_71:
        /*0040*/ 	.word	index@(.nv.constant0._Z14incrementDummyP5Dummy)
        /*0044*/ 	.short	0x0380
        /*0046*/ 	.short	0x0008


	//----- nvinfo : EIATTR_SW_WAR
	.align		4
.L_72:
        /*0048*/ 	.byte	0x04, 0x36
        /*004a*/ 	.short	(.L_74 - .L_73)
.L_73:
        /*004c*/ 	.word	0x00000008
.L_74:


//--------------------- .nv.callgraph             --------------------------
	.section	.nv.callgraph,"",@"SHT_CUDA_CALLGRAPH"
	.align	4
	.sectionentsize	8
	.align		4
        /*0000*/ 	.word	0x00000000
	.align		4
        /*0004*/ 	.word	0xffffffff
	.align		4
        /*0008*/ 	.word	0x00000000
	.align		4
        /*000c*/ 	.word	0xfffffffe
	.align		4
        /*0010*/ 	.word	0x00000000
	.align		4
        /*0014*/ 	.word	0xfffffffd
	.align		4
        /*0018*/ 	.word	0x00000000
	.align		4
        /*001c*/ 	.word	0xfffffffc


//--------------------- .nv.constant4             --------------------------
	.section	.nv.constant4,"a",@progbits
	.align	8
	.align		8
.nv.constant4:
        /*0000*/ 	.dword	_ZN34_INTERNAL_55928ad6_4_k_cu_f6243eef4cuda3std3__45__cpo5beginE
	.align		8
        /*0008*/ 	.dword	_ZN34_INTERNAL_55928ad6_4_k_cu_f6243eef4cuda3std3__45__cpo3endE
	.align		8
        /*0010*/ 	.dword	_ZN34_INTERNAL_55928ad6_4_k_cu_f6243eef4cuda3std3__45__cpo6cbeginE
	.align		8
        /*0018*/ 	.dword	_ZN34_INTERNAL_55928ad6_4_k_cu_f6243eef4cuda3std3__45__cpo4cendE
	.align		8
        /*0020*/ 	.dword	_ZN34_INTERNAL_55928ad6_4_k_cu_f6243eef4cuda3std3__45__cpo6rbeginE
	.align		8
        /*0028*/ 	.dword	_ZN34_INTERNAL_55928ad6_4_k_cu_f6243eef4cuda3std3__45__cpo4rendE
	.align		8
        /*0030*/ 	.dword	_ZN34_INTERNAL_55928ad6_4_k_cu_f6243eef4cuda3std3__45__cpo7crbeginE
	.align		8
        /*0038*/ 	.dword	_ZN34_INTERNAL_55928ad6_4_k_cu_f6243eef4cuda3std3__45__cpo5crendE
	.align		8
        /*0040*/ 	.dword	_ZN34_INTERNAL_55928ad6_4_k_cu_f6243eef4cuda3std3__436_GLOBAL__N__55928ad6_4_k_cu_f6243eef6ignoreE
	.align		8
        /*0048*/ 	.dword	_ZN34_INTERNAL_55928ad6_4_k_cu_f6243eef4cuda3std3__419piecewise_constructE
	.align		8
        /*0050*/ 	.dword	_ZN34_INTERNAL_55928ad6_4_k_cu_f6243eef4cuda3std3__48in_placeE
	.align		8
        /*0058*/ 	.dword	_ZN34_INTERNAL_55928ad6_4_k_cu_f6243eef4cuda3std3__420unreachable_sentinelE
	.align		8
        /*0060*/ 	.dword	_ZN34_INTERNAL_55928ad6_4_k_cu_f6243eef4cuda3std3__47nulloptE
	.align		8
        /*0068*/ 	.dword	_ZN34_INTERNAL_55928ad6_4_k_cu_f6243eef4cuda3std3__48unexpectE
	.align		8
        /*0070*/ 	.dword	_ZN34_INTERNAL_55928ad6_4_k_cu_f6243eef4cuda3std6ranges3__45__cpo4swapE
	.align		8
        /*0078*/ 	.dword	_ZN34_INTERNAL_55928ad6_4_k_cu_f6243eef4cuda3std6ranges3__45__cpo9iter_moveE
	.align		8
        /*0080*/ 	.dword	_ZN34_INTERNAL_55928ad6_4_k_cu_f6243eef4cuda3std6ranges3__45__cpo5beginE
	.align		8
        /*0088*/ 	.dword	_ZN34_INTERNAL_55928ad6_4_k_cu_f6243eef4cuda3std6ranges3__45__cpo3endE
	.align		8
        /*0090*/ 	.dword	_ZN34_INTERNAL_55928ad6_4_k_cu_f6243eef4cuda3std6ranges3__45__cpo6cbeginE
	.align		8
        /*0098*/ 	.dword	_ZN34_INTERNAL_55928ad6_4_k_cu_f6243eef4cuda3std6ranges3__45__cpo4cendE
	.align		8
        /*00a0*/ 	.dword	_ZN34_INTERNAL_55928ad6_4_k_cu_f6243eef4cuda3std6ranges3__45__cpo7advanceE
	.align		8
        /*00a8*/ 	.dword	_ZN34_INTERNAL_55928ad6_4_k_cu_f6243eef4cuda3std6ranges3__45__cpo9iter_swapE
	.align		8
        /*00b0*/ 	.dword	_ZN34_INTERNAL_55928ad6_4_k_cu_f6243eef4cuda3std6ranges3__45__cpo4nextE
	.align		8
        /*00b8*/ 	.dword	_ZN34_INTERNAL_55928ad6_4_k_cu_f6243eef4cuda3std6ranges3__45__cpo4prevE
	.align		8
        /*00c0*/ 	.dword	_ZN34_INTERNAL_55928ad6_4_k_cu_f6243eef4cuda3std6ranges3__45__cpo4dataE
	.align		8
        /*00c8*/ 	.dword	_ZN34_INTERNAL_55928ad6_4_k_cu_f6243eef4cuda3std6ranges3__45__cpo5cdataE
	.align		8
        /*00d0*/ 	.dword	_ZN34_INTERNAL_55928ad6_4_k_cu_f6243eef4cuda3std6ranges3__45__cpo4sizeE
	.align		8
        /*00d8*/ 	.dword	_ZN34_INTERNAL_55928ad6_4_k_cu_f6243eef4cuda3std6ranges3__45__cpo5ssizeE
	.align		8
        /*00e0*/ 	.dword	_ZN34_INTERNAL_55928ad6_4_k_cu_f6243eef4cuda3std6ranges3__45__cpo8distanceE
	.align		8
        /*00e8*/ 	.dword	_ZN34_INTERNAL_55928ad6_4_k_cu_f6243eef6thrust24THRUST_300001_SM_1000_NS8cuda_cub3parE
	.align		8
        /*00f0*/ 	.dword	_ZN34_INTERNAL_55928ad6_4_k_cu_f6243eef6thrust24THRUST_300001_SM_1000_NS8cuda_cub10par_nosyncE
	.align		8
        /*00f8*/ 	.dword	_ZN34_INTERNAL_55928ad6_4_k_cu_f6243eef6thrust24THRUST_300001_SM_1000_NS6system6detail10sequential3seqE
	.align		8
        /*0100*/ 	.dword	_ZN34_INTERNAL_55928ad6_4_k_cu_f6243eef6thrust24THRUST_300001_SM_1000_NS12placeholders2_1E
	.align		8
        /*0108*/ 	.dword	_ZN34_INTERNAL_55928ad6_4_k_cu_f6243eef6thrust24THRUST_300001_SM_1000_NS12placeholders2_2E
	.align		8
        /*0110*/ 	.dword	_ZN34_INTERNAL_55928ad6_4_k_cu_f6243eef6thrust24THRUST_300001_SM_1000_NS12placeholders2_3E
	.align		8
        /*0118*/ 	.dword	_ZN34_INTERNAL_55928ad6_4_k_cu_f6243eef6thrust24THRUST_300001_SM_1000_NS12placeholders2_4E
	.align		8
        /*0120*/ 	.dword	_ZN34_INTERNAL_55928ad6_4_k_cu_f6243eef6thrust24THRUST_300001_SM_1000_NS12placeholders2_5E
	.align		8
        /*0128*/ 	.dword	_ZN34_INTERNAL_55928ad6_4_k_cu_f6243eef6thrust24THRUST_300001_SM_1000_NS12placeholders2_6E
	.align		8
        /*0130*/ 	.dword	_ZN34_INTERNAL_55928ad6_4_k_cu_f6243eef6thrust24THRUST_300001_SM_1000_NS12placeholders2_7E
	.align		8
        /*0138*/ 	.dword	_ZN34_INTERNAL_55928ad6_4_k_cu_f6243eef6thrust24THRUST_300001_SM_1000_NS12placeholders2_8E
	.align		8
        /*0140*/ 	.dword	_ZN34_INTERNAL_55928ad6_4_k_cu_f6243eef6thrust24THRUST_300001_SM_1000_NS12placeholders2_9E
	.align		8
        /*0148*/ 	.dword	_ZN34_INTERNAL_55928ad6_4_k_cu_f6243eef6thrust24THRUST_300001_SM_1000_NS12placeholders3_10E
	.align		8
        /*0150*/ 	.dword	_ZN34_INTERNAL_55928ad6_4_k_cu_f6243eef6thrust24THRUST_300001_SM_1000_NS3seqE


//--------------------- .text._ZN3cub18CUB_300001_SM_10006detail11EmptyKernelIvEEvv --------------------------
	.section	.text._ZN3cub18CUB_300001_SM_10006detail11EmptyKernelIvEEvv,"ax",@progbits
	.align	128
        .global         _ZN3cub18CUB_300001_SM_10006detail11EmptyKernelIvEEvv
        .type           _ZN3cub18CUB_300001_SM_10006detail11EmptyKernelIvEEvv,@function
        .size           _ZN3cub18CUB_300001_SM_10006detail11EmptyKernelIvEEvv,(.L_x_6 - _ZN3cub18CUB_300001_SM_10006detail11EmptyKernelIvEEvv)
        .other          _ZN3cub18CUB_300001_SM_10006detail11EmptyKernelIvEEvv,@"STO_CUDA_ENTRY STV_DEFAULT"
_ZN3cub18CUB_300001_SM_10006detail11EmptyKernelIvEEvv:
.text._ZN3cub18CUB_300001_SM_10006detail11EmptyKernelIvEEvv:
[----:B------:R-:W-:Y:S01]  /*0000*/  LDC R1, c[0x0][0x37c] ;  /* 0x0000df00ff017b82 */ /* 0x000fe20000000800 */
[----:B------:R-:W-:Y:S05]  /*0010*/  EXIT ;  /* 0x000000000000794d */ /* 0x000fea0003800000 */
.L_x_0:
[----:B------:R-:W-:-:S00]  /*0020*/  BRA `(.L_x_0) ;  /* 0xfffffffc00fc7947 */ /* 0x000fc0000383ffff */
[----:B------:R-:W-:-:S00]  /*0030*/  NOP ;  /* 0x0000000000007918 */ /* 0x000fc00000000000 */
        /* <DEDUP_REMOVED lines=12> */
.L_x_6:


//--------------------- .text._Z14incrementDummyP5Dummy --------------------------
	.section	.text._Z14incrementDummyP5Dummy,"ax",@progbits
	.align	128
        .global         _Z14incrementDummyP5Dummy
        .type           _Z14incrementDummyP5Dummy,@function
        .size           _Z14incrementDummyP5Dummy,(.L_x_5 - _Z14incrementDummyP5Dummy)
        .other          _Z14incrementDummyP5Dummy,@"STO_CUDA_ENTRY STV_DEFAULT"
_Z14incrementDummyP5Dummy:
.text._Z14incrementDummyP5Dummy:
[----:B------:R-:W-:Y:S01]  /*0000*/  LDC R1, c[0x0][0x37c] ;  /* 0x0000df00ff017b82 */ /* 0x000fe20000000800 */
[----:B------:R-:W0:Y:S07]  /*0010*/  S2R R3, SR_TID.X ;  /* 0x0000000000037919 */ /* 0x000e2e0000002100 */
[----:B------:R-:W0:Y:S01]  /*0020*/  S2UR UR4, SR_CTAID.X ;  /* 0x00000000000479c3 */ /* 0x000e220000002500 */
[----:B------:R-:W1:Y:S07]  /*0030*/  LDCU.64 UR6, c[0x0][0x358] ;  /* 0x00006b00ff0677ac */ /* 0x000e6e0008000a00 */
[----:B------:R-:W0:Y:S08]  /*0040*/  LDC R0, c[0x0][0x360] ;  /* 0x0000d800ff007b82 */ /* 0x000e300000000800 */
[----:B------:R-:W2:Y:S01]  /*0050*/  LDC.64 R10, c[0x0][0x380] ;  /* 0x0000e000ff0a7b82 */ /* 0x000ea20000000a00 */
[----:B0-----:R-:W-:-:S04]  /*0060*/  IMAD R3, R0, UR4, R3 ;  /* 0x0000000400037c24 */ /* 0x001fc8000f8e0203 */
[----:B--2---:R-:W-:-:S05]  /*0070*/  IMAD.WIDE.U32 R10, R3, 0x10, R10 ;  /* 0x00000010030a7825 */ /* 0x004fca00078e000a */
[----:B-1----:R-:W2:Y:S04]  /*0080*/  LDG.E.64 R8, desc[UR6][R10.64+0x8] ;  /* 0x000008060a087981 */ /* 0x002ea8000c1e1b00 */
[----:B------:R-:W3:Y:S01]  /*0090*/  LDG.E R2, desc[UR6][R10.64] ;  /* 0x000000060a027981 */ /* 0x000ee2000c1e1900 */
[----:B------:R-:W-:Y:S01]  /*00a0*/  BSSY.RECONVERGENT B0, `(.L_x_1) ;  /* 0x0000010000007945 */ /* 0x000fe20003800200 */
[----:B------:R-:W-:Y:S01]  /*00b0*/  UMOV UR4, URZ ;  /* 0x000000ff00047c82 */ /* 0x000fe20008000000 */
[----:B--2---:R-:W0:Y:S01]  /*00c0*/  F2I.F64.FLOOR R0, R8 ;  /* 0x0000000800007311 */ /* 0x004e220000305100 */
[----:B---3--:R-:W-:-:S05]  /*00d0*/  VIADD R3, R2, 0x1 ;  /* 0x0000000102037836 */ /* 0x008fca0000000000 */
[----:B------:R1:W-:Y:S01]  /*00e0*/  STG.E desc[UR6][R10.64], R3 ;  /* 0x000000030a007986 */ /* 0x0003e2000c101906 */
[----:B0-----:R-:W-:-:S05]  /*00f0*/  IMAD.HI R12, R0, 0x51eb851f, RZ ;  /* 0x51eb851f000c7827 */ /* 0x001fca00078e02ff */
[----:B------:R-:W-:-:S04]  /*0100*/  SHF.R.U32.HI R13, RZ, 0x1f, R12 ;  /* 0x0000001fff0d7819 */ /* 0x000fc8000001160c */
[----:B------:R-:W-:-:S05]  /*0110*/  LEA.HI.SX32 R5, R12, R13, 0x1b ;  /* 0x0000000d0c057211 */ /* 0x000fca00078fdaff */
[----:B------:R-:W-:Y:S02]  /*0120*/  IMAD R4, R5, -0x64, R0 ;  /* 0xffffff9c05047824 */ /* 0x000fe400078e0200 */
[----:B------:R-:W-:Y:S02]  /*0130*/  IMAD.MOV.U32 R5, RZ, RZ, 0x5 ;  /* 0x00000005ff057424 */ /* 0x000fe400078e00ff */
[----:B------:R1:W0:Y:S02]  /*0140*/  I2F.F64 R34, R4 ;  /* 0x0000000400227312 */ /* 0x0002240000201c00 */
[----:B------:R-:W-:Y:S01]  /*0150*/  IMAD R6, R2, R5, 0x5 ;  /* 0x0000000502067424 */ /* 0x000fe200078e0205 */
[----:B------:R-:W-:Y:S01]  /*0160*/  MOV R2, 0x1a0 ;  /* 0x000001a000027802 */ /* 0x000fe20000000f00 */
[----:B------:R-:W-:-:S04]  /*0170*/  IMAD.MOV.U32 R5, RZ, RZ, 0x40080000 ;  /* 0x40080000ff057424 */ /* 0x000fc800078e00ff */
[----:B-1----:R-:W2:Y:S03]  /*0180*/  I2F.F64 R6, R6 ;  /* 0x0000000600067312 */ /* 0x002ea60000201c00 */
[----:B0-2---:R-:W-:Y:S05]  /*0190*/  CALL.REL.NOINC `($_Z14incrementDummyP5Dummy$__internal_accurate_pow) ;  /* 0x0000000000607944 */ /* 0x005fea0003c00000 */
[----:B------:R-:W-:Y:S05]  /*01a0*/  BSYNC.RECONVERGENT B0 ;  /* 0x0000000000007941 */ /* 0x000fea0003800200 */
.L_x_1:
[----:B------:R-:W-:Y:S01]  /*01b0*/  LEA.HI.SX32 R5, R12, R13, 0x1c ;  /* 0x0000000d0c057211 */ /* 0x000fe200078fe2ff */
[----:B------:R-:W-:Y:S01]  /*01c0*/  BSSY.RECONVERGENT B0, `(.L_x_2) ;  /* 0x000000c000007945 */ /* 0x000fe20003800200 */
[----:B------:R-:W-:Y:S01]  /*01d0*/  ISETP.NE.AND P0, PT, R4, RZ, PT ;  /* 0x000000ff0400720c */ /* 0x000fe20003f05270 */
[----:B------:R-:W0:Y:S01]  /*01e0*/  I2F.F64 R12, R3 ;  /* 0x00000003000c7312 */ /* 0x000e220000201c00 */
[----:B------:R-:W-:Y:S01]  /*01f0*/  MOV R2, 0x280 ;  /* 0x0000028000027802 */ /* 0x000fe20000000f00 */
[----:B------:R-:W-:Y:S01]  /*0200*/  IMAD R0, R5, -0x32, R0 ;  /* 0xffffffce05007824 */ /* 0x000fe200078e0200 */
[----:B------:R-:W-:Y:S02]  /*0210*/  FSEL R4, R16, RZ, P0 ;  /* 0x000000ff10047208 */ /* 0x000fe40000000000 */
[----:B------:R-:W-:-:S03]  /*0220*/  FSEL R5, R17, 1.875, P0 ;  /* 0x3ff0000011057808 */ /* 0x000fc60000000000 */
[----:B------:R1:W2:Y:S03]  /*0230*/  I2F.F64 R34, R0 ;  /* 0x0000000000227312 */ /* 0x0002a60000201c00 */
[----:B------:R-:W-:Y:S01]  /*0240*/  DMUL R6, R6, R4 ;  /* 0x0000000406067228 */ /* 0x000fe20000000000 */
[----:B------:R-:W-:-:S07]  /*0250*/  IMAD.MOV.U32 R5, RZ, RZ, 0x40000000 ;  /* 0x40000000ff057424 */ /* 0x000fce00078e00ff */
[----:B01----:R-:W-:-:S11]  /*0260*/  DFMA R6, R8, R12, R6 ;  /* 0x0000000c0806722b */ /* 0x003fd60000000006 */
[----:B--2---:R-:W-:Y:S05]  /*0270*/  CALL.REL.NOINC `($_Z14incrementDummyP5Dummy$__internal_accurate_pow) ;  /* 0x0000000000287944 */ /* 0x004fea0003c00000 */
[----:B------:R-:W-:Y:S05]  /*0280*/  BSYNC.RECONVERGENT B0 ;  /* 0x0000000000007941 */ /* 0x000fea0003800200 */
.L_x_2:
[----:B------:R-:W-:Y:S01]  /*0290*/  IMAD.SHL.U32 R14, R3, 0x2, RZ ;  /* 0x00000002030e7824 */ /* 0x000fe200078e00ff */
[----:B------:R-:W-:-:S03]  /*02a0*/  ISETP.NE.AND P0, PT, R0, RZ, PT ;  /* 0x000000ff0000720c */ /* 0x000fc60003f05270 */
[----:B------:R-:W0:Y:S01]  /*02b0*/  I2F.F64 R2, R14 ;  /* 0x0000000e00027312 */ /* 0x000e220000201c00 */
[----:B------:R-:W-:Y:S02]  /*02c0*/  FSEL R4, R16, RZ, P0 ;  /* 0x000000ff10047208 */ /* 0x000fe40000000000 */
[----:B------:R-:W-:-:S06]  /*02d0*/  FSEL R5, R17, 1.875, P0 ;  /* 0x3ff0000011057808 */ /* 0x000fcc0000000000 */
[----:B0-----:R-:W-:-:S08]  /*02e0*/  DFMA R2, R2, R4, R6 ;  /* 0x000000040202722b */ /* 0x001fd00000000006 */
[----:B------:R-:W-:-:S07]  /*02f0*/  DFMA R2, R8, R12, R2 ;  /* 0x0000000c0802722b */ /* 0x000fce0000000002 */
[----:B------:R-:W-:Y:S01]  /*0300*/  STG.E.64 desc[UR6][R10.64+0x8], R2 ;  /* 0x000008020a007986 */ /* 0x000fe2000c101b06 */
[----:B------:R-:W-:Y:S05]  /*0310*/  EXIT ;  /* 0x000000000000794d */ /* 0x000fea0003800000 */
        .type           $_Z14incrementDummyP5Dummy$__internal_accurate_pow,@function
        .size           $_Z14incrementDummyP5Dummy$__internal_accurate_pow,(.L_x_5 - $_Z14incrementDummyP5Dummy$__internal_accurate_pow)
$_Z14incrementDummyP5Dummy$__internal_accurate_pow:
[----:B------:R-:W-:Y:S01]  /*0320*/  ISETP.GT.U32.AND P0, PT, R5, 0xfffff, PT ;  /* 0x000fffff0500780c */ /* 0x000fe20003f04070 */
[--C-:B------:R-:W-:Y:S01]  /*0330*/  IMAD.MOV.U32 R15, RZ, RZ, R5.reuse ;  /* 0x000000ffff0f7224 */ /* 0x100fe200078e0005 */
[----:B------:R-:W-:Y:S01]  /*0340*/  MOV R14, UR4 ;  /* 0x00000004000e7c02 */ /* 0x000fe20008000f00 */
[--C-:B------:R-:W-:Y:S01]  /*0350*/  IMAD.MOV.U32 R16, RZ, RZ, R5.reuse ;  /* 0x000000ffff107224 */ /* 0x100fe200078e0005 */
[----:B------:R-:W-:Y:S01]  /*0360*/  MOV R19, 0x3ed0f5d2 ;  /* 0x3ed0f5d200137802 */ /* 0x000fe20000000f00 */
[----:B------:R-:W-:Y:S01]  /*0370*/  IMAD.U32 R20, RZ, RZ, UR4 ;  /* 0x00000004ff147e24 */ /* 0x000fe2000f8e00ff */
[----:B------:R-:W-:Y:S01]  /*0380*/  UMOV UR8, 0x7d2cafe2 ;  /* 0x7d2cafe200087882 */ /* 0x000fe20000000000 */
[----:B------:R-:W-:Y:S01]  /*0390*/  IMAD.MOV.U32 R18, RZ, RZ, 0x41ad3b5a ;  /* 0x41ad3b5aff127424 */ /* 0x000fe200078e00ff */
[----:B------:R-:W-:Y:S01]  /*03a0*/  UMOV UR9, 0x3eb0f5ff ;  /* 0x3eb0f5ff00097882 */ /* 0x000fe20000000000 */
[----:B------:R-:W-:Y:S01]  /*03b0*/  SHF.R.U32.HI R5, RZ, 0x14, R5 ;  /* 0x00000014ff057819 */ /* 0x000fe20000011605 */
[----:B------:R-:W-:Y:S01]  /*03c0*/  UMOV UR10, 0x3b39803f ;  /* 0x3b39803f000a7882 */ /* 0x000fe20000000000 */
[----:B------:R-:W-:-:S02]  /*03d0*/  UMOV UR11, 0x3c7abc9e ;  /* 0x3c7abc9e000b7882 */ /* 0x000fc40000000000 */
[----:B------:R-:W-:-:S10]  /*03e0*/  @!P0 DMUL R14, R14, 1.80143985094819840000e+16 ;  /* 0x435000000e0e8828 */ /* 0x000fd40000000000 */
[----:B------:R-:W-:Y:S01]  /*03f0*/  @!P0 IMAD.MOV.U32 R16, RZ, RZ, R15 ;  /* 0x000000ffff108224 */ /* 0x000fe200078e000f */
[----:B------:R-:W-:Y:S02]  /*0400*/  @!P0 MOV R20, R14 ;  /* 0x0000000e00148202 */ /* 0x000fe40000000f00 */
[----:B------:R-:W-:Y:S01]  /*0410*/  @!P0 LEA.HI R5, R15, 0xffffffca, RZ, 0xc ;  /* 0xffffffca0f058811 */ /* 0x000fe200078f60ff */
[----:B------:R-:W-:Y:S01]  /*0420*/  HFMA2 R15, -RZ, RZ, 3.59375, 0 ;  /* 0x43300000ff0f7431 */ /* 0x000fe200000001ff */
[----:B------:R-:W-:-:S03]  /*0430*/  LOP3.LUT R16, R16, 0x800fffff, RZ, 0xc0, !PT ;  /* 0x800fffff10107812 */ /* 0x000fc600078ec0ff */
[----:B------:R-:W-:Y:S01]  /*0440*/  VIADD R14, R5, 0xfffffc01 ;  /* 0xfffffc01050e7836 */ /* 0x000fe20000000000 */
[----:B------:R-:W-:Y:S01]  /*0450*/  LOP3.LUT R21, R16, 0x3ff00000, RZ, 0xfc, !PT ;  /* 0x3ff0000010157812 */ /* 0x000fe200078efcff */
[----:B------:R-:W-:-:S03]  /*0460*/  IMAD.MOV.U32 R16, RZ, RZ, RZ ;  /* 0x000000ffff107224 */ /* 0x000fc600078e00ff */
[----:B------:R-:W-:-:S13]  /*0470*/  ISETP.GE.U32.AND P1, PT, R21, 0x3ff6a09f, PT ;  /* 0x3ff6a09f1500780c */ /* 0x000fda0003f26070 */
[----:B------:R-:W-:Y:S02]  /*0480*/  @P1 VIADD R17, R21, 0xfff00000 ;  /* 0xfff0000015111836 */ /* 0x000fe40000000000 */
[----:B------:R-:W-:Y:S02]  /*0490*/  @P1 VIADD R14, R5, 0xfffffc02 ;  /* 0xfffffc02050e1836 */ /* 0x000fe40000000000 */
[----:B------:R-:W-:Y:S02]  /*04a0*/  @P1 IMAD.MOV.U32 R21, RZ, RZ, R17 ;  /* 0x000000ffff151224 */ /* 0x000fe400078e0011 */
[----:B------:R-:W-:Y:S01]  /*04b0*/  IMAD.SHL.U32 R5, R35, 0x2, RZ ;  /* 0x0000000223057824 */ /* 0x000fe200078e00ff */
[----:B------:R-:W-:-:S03]  /*04c0*/  LOP3.LUT R14, R14, 0x80000000, RZ, 0x3c, !PT ;  /* 0x800000000e0e7812 */ /* 0x000fc600078e3cff */
[C---:B------:R-:W-:Y:S01]  /*04d0*/  DADD R22, R20.reuse, 1 ;  /* 0x3ff0000014167429 */ /* 0x040fe20000000000 */
[----:B------:R-:W-:Y:S01]  /*04e0*/  ISETP.GT.U32.AND P0, PT, R5, -0x2000001, PT ;  /* 0xfdffffff0500780c */ /* 0x000fe20003f04070 */
[----:B------:R-:W-:-:S04]  /*04f0*/  DADD R20, R20, -1 ;  /* 0xbff0000014147429 */ /* 0x000fc80000000000 */
[----:B------:R-:W0:Y:S02]  /*0500*/  MUFU.RCP64H R17, R23 ;  /* 0x0000001700117308 */ /* 0x000e240000001800 */
[----:B0-----:R-:W-:-:S08]  /*0510*/  DFMA R30, -R22, R16, 1 ;  /* 0x3ff00000161e742b */ /* 0x001fd00000000110 */
[----:B------:R-:W-:-:S08]  /*0520*/  DFMA R30, R30, R30, R30 ;  /* 0x0000001e1e1e722b */ /* 0x000fd0000000001e */
[----:B------:R-:W-:-:S08]  /*0530*/  DFMA R30, R16, R30, R16 ;  /* 0x0000001e101e722b */ /* 0x000fd00000000010 */
[----:B------:R-:W-:-:S08]  /*0540*/  DMUL R16, R20, R30 ;  /* 0x0000001e14107228 */ /* 0x000fd00000000000 */
[----:B------:R-:W-:-:S08]  /*0550*/  DFMA R16, R20, R30, R16 ;  /* 0x0000001e1410722b */ /* 0x000fd00000000010 */
[----:B------:R-:W-:Y:S02]  /*0560*/  DMUL R28, R16, R16 ;  /* 0x00000010101c7228 */ /* 0x000fe40000000000 */
[----:B------:R-:W-:-:S06]  /*0570*/  DADD R22, R20, -R16 ;  /* 0x0000000014167229 */ /* 0x000fcc0000000810 */
[----:B------:R-:W-:Y:S01]  /*0580*/  DFMA R18, R28, UR8, R18 ;  /* 0x000000081c127c2b */ /* 0x000fe20008000012 */
[----:B------:R-:W-:Y:S01]  /*0590*/  UMOV UR8, 0x75488a3f ;  /* 0x75488a3f00087882 */ /* 0x000fe20000000000 */
[----:B------:R-:W-:Y:S01]  /*05a0*/  UMOV UR9, 0x3ef3b20a ;  /* 0x3ef3b20a00097882 */ /* 0x000fe20000000000 */
[----:B------:R-:W-:-:S05]  /*05b0*/  DADD R22, R22, R22 ;  /* 0x0000000016167229 */ /* 0x000fca0000000016 */
[----:B------:R-:W-:Y:S01]  /*05c0*/  DFMA R26, R28, R18, UR8 ;  /* 0x000000081c1a7e2b */ /* 0x000fe20008000012 */
[----:B------:R-:W-:Y:S01]  /*05d0*/  UMOV UR8, 0xe4faecd5 ;  /* 0xe4faecd500087882 */ /* 0x000fe20000000000 */
[----:B------:R-:W-:Y:S01]  /*05e0*/  UMOV UR9, 0x3f1745cd ;  /* 0x3f1745cd00097882 */ /* 0x000fe20000000000 */
[-C--:B------:R-:W-:Y:S02]  /*05f0*/  DFMA R22, R20, -R16.reuse, R22 ;  /* 0x800000101416722b */ /* 0x080fe40000000016 */
[----:B------:R-:W-:-:S03]  /*0600*/  DMUL R20, R16, R16 ;  /* 0x0000001010147228 */ /* 0x000fc60000000000 */
[----:B------:R-:W-:Y:S01]  /*0610*/  DFMA R26, R28, R26, UR8 ;  /* 0x000000081c1a7e2b */ /* 0x000fe2000800001a */
[----:B------:R-:W-:Y:S01]  /*0620*/  UMOV UR8, 0x258a578b ;  /* 0x258a578b00087882 */ /* 0x000fe20000000000 */
[----:B------:R-:W-:Y:S01]  /*0630*/  UMOV UR9, 0x3f3c71c7 ;  /* 0x3f3c71c700097882 */ /* 0x000fe20000000000 */
[----:B------:R-:W-:-:S05]  /*0640*/  DMUL R22, R30, R22 ;  /* 0x000000161e167228 */ /* 0x000fca0000000000 */
[----:B------:R-:W-:Y:S01]  /*0650*/  DFMA R26, R28, R26, UR8 ;  /* 0x000000081c1a7e2b */ /* 0x000fe2000800001a */
[----:B------:R-:W-:Y:S01]  /*0660*/  UMOV UR8, 0x9242b910 ;  /* 0x9242b91000087882 */ /* 0x000fe20000000000 */
[----:B------:R-:W-:-:S03]  /*0670*/  UMOV UR9, 0x3f624924 ;  /* 0x3f62492400097882 */ /* 0x000fc60000000000 */
[----:B------:R-:W-:Y:S02]  /*0680*/  VIADD R33, R23, 0x100000 ;  /* 0x0010000017217836 */ /* 0x000fe40000000000 */
[----:B------:R-:W-:Y:S01]  /*0690*/  IMAD.MOV.U32 R32, RZ, RZ, R22 ;  /* 0x000000ffff207224 */ /* 0x000fe200078e0016 */
[----:B------:R-:W-:Y:S01]  /*06a0*/  DFMA R26, R28, R26, UR8 ;  /* 0x000000081c1a7e2b */ /* 0x000fe2000800001a */
[----:B------:R-:W-:Y:S01]  /*06b0*/  UMOV UR8, 0x99999dfb ;  /* 0x99999dfb00087882 */ /* 0x000fe20000000000 */
[----:B------:R-:W-:-:S06]  /*06c0*/  UMOV UR9, 0x3f899999 ;  /* 0x3f89999900097882 */ /* 0x000fcc0000000000 */
[----:B------:R-:W-:Y:S01]  /*06d0*/  DFMA R26, R28, R26, UR8 ;  /* 0x000000081c1a7e2b */ /* 0x000fe2000800001a */
[----:B------:R-:W-:Y:S01]  /*06e0*/  UMOV UR8, 0x55555555 ;  /* 0x5555555500087882 */ /* 0x000fe20000000000 */
[----:B------:R-:W-:-:S06]  /*06f0*/  UMOV UR9, 0x3fb55555 ;  /* 0x3fb5555500097882 */ /* 0x000fcc0000000000 */
[----:B------:R-:W-:-:S08]  /*0700*/  DFMA R18, R28, R26, UR8 ;  /* 0x000000081c127e2b */ /* 0x000fd0000800001a */
[----:B------:R-:W-:Y:S01]  /*0710*/  DADD R24, -R18, UR8 ;  /* 0x0000000812187e29 */ /* 0x000fe20008000100 */
[----:B------:R-:W-:Y:S01]  /*0720*/  UMOV UR8, 0xb9e7b0 ;  /* 0x00b9e7b000087882 */ /* 0x000fe20000000000 */
[----:B------:R-:W-:-:S06]  /*0730*/  UMOV UR9, 0x3c46a4cb ;  /* 0x3c46a4cb00097882 */ /* 0x000fcc0000000000 */
[----:B------:R-:W-:Y:S02]  /*0740*/  DFMA R28, R28, R26, R24 ;  /* 0x0000001a1c1c722b */ /* 0x000fe40000000018 */
[C---:B------:R-:W-:Y:S02]  /*0750*/  DMUL R24, R16.reuse, R20 ;  /* 0x0000001410187228 */ /* 0x040fe40000000000 */
[----:B------:R-:W-:-:S04]  /*0760*/  DFMA R26, R16, R16, -R20 ;  /* 0x00000010101a722b */ /* 0x000fc80000000814 */
[----:B------:R-:W-:Y:S01]  /*0770*/  DADD R28, R28, -UR8 ;  /* 0x800000081c1c7e29 */ /* 0x000fe20008000000 */
[----:B------:R-:W-:Y:S01]  /*0780*/  UMOV UR8, 0x80000000 ;  /* 0x8000000000087882 */ /* 0x000fe20000000000 */
[C---:B------:R-:W-:Y:S01]  /*0790*/  DFMA R30, R16.reuse, R20, -R24 ;  /* 0x00000014101e722b */ /* 0x040fe20000000818 */
[----:B------:R-:W-:Y:S01]  /*07a0*/  UMOV UR9, 0x43300000 ;  /* 0x4330000000097882 */ /* 0x000fe20000000000 */
[----:B------:R-:W-:Y:S02]  /*07b0*/  DFMA R26, R16, R32, R26 ;  /* 0x00000020101a722b */ /* 0x000fe4000000001a */
[----:B------:R-:W-:Y:S01]  /*07c0*/  DADD R14, R14, -UR8 ;  /* 0x800000080e0e7e29 */ /* 0x000fe20008000000 */
[----:B------:R-:W-:Y:S01]  /*07d0*/  UMOV UR8, 0xfefa39ef ;  /* 0xfefa39ef00087882 */ /* 0x000fe20000000000 */
[----:B------:R-:W-:Y:S02]  /*07e0*/  UMOV UR9, 0x3fe62e42 ;  /* 0x3fe62e4200097882 */ /* 0x000fe40000000000 */
[----:B------:R-:W-:-:S02]  /*07f0*/  DFMA R30, R22, R20, R30 ;  /* 0x00000014161e722b */ /* 0x000fc4000000001e */
[----:B------:R-:W-:-:S06]  /*0800*/  DADD R20, R18, R28 ;  /* 0x0000000012147229 */ /* 0x000fcc000000001c */
[----:B------:R-:W-:Y:S02]  /*0810*/  DFMA R30, R16, R26, R30 ;  /* 0x0000001a101e722b */ /* 0x000fe4000000001e */
[----:B------:R-:W-:Y:S02]  /*0820*/  DMUL R26, R20, R24 ;  /* 0x00000018141a7228 */ /* 0x000fe40000000000 */
[----:B------:R-:W-:-:S06]  /*0830*/  DADD R32, R18, -R20 ;  /* 0x0000000012207229 */ /* 0x000fcc0000000814 */
[----:B------:R-:W-:Y:S02]  /*0840*/  DFMA R18, R20, R24, -R26 ;  /* 0x000000181412722b */ /* 0x000fe4000000081a */
[----:B------:R-:W-:-:S06]  /*0850*/  DADD R32, R28, R32 ;  /* 0x000000001c207229 */ /* 0x000fcc0000000020 */
[----:B------:R-:W-:-:S08]  /*0860*/  DFMA R18, R20, R30, R18 ;  /* 0x0000001e1412722b */ /* 0x000fd00000000012 */
[----:B------:R-:W-:-:S08]  /*0870*/  DFMA R24, R32, R24, R18 ;  /* 0x000000182018722b */ /* 0x000fd00000000012 */
[----:B------:R-:W-:-:S08]  /*0880*/  DADD R20, R26, R24 ;  /* 0x000000001a147229 */ /* 0x000fd00000000018 */
[--C-:B------:R-:W-:Y:S02]  /*0890*/  DADD R18, R16, R20.reuse ;  /* 0x0000000010127229 */ /* 0x100fe40000000014 */
[----:B------:R-:W-:-:S06]  /*08a0*/  DADD R26, R26, -R20 ;  /* 0x000000001a1a7229 */ /* 0x000fcc0000000814 */
[----:B------:R-:W-:Y:S02]  /*08b0*/  DADD R16, R16, -R18 ;  /* 0x0000000010107229 */ /* 0x000fe40000000812 */
[----:B------:R-:W-:-:S06]  /*08c0*/  DADD R26, R24, R26 ;  /* 0x00000000181a7229 */ /* 0x000fcc000000001a */
[----:B------:R-:W-:-:S08]  /*08d0*/  DADD R16, R20, R16 ;  /* 0x0000000014107229 */ /* 0x000fd00000000010 */
[----:B------:R-:W-:-:S08]  /*08e0*/  DADD R16, R26, R16 ;  /* 0x000000001a107229 */ /* 0x000fd00000000010 */
[----:B------:R-:W-:-:S08]  /*08f0*/  DADD R22, R22, R16 ;  /* 0x0000000016167229 */ /* 0x000fd00000000010 */
[----:B------:R-:W-:-:S08]  /*0900*/  DADD R16, R18, R22 ;  /* 0x0000000012107229 */ /* 0x000fd00000000016 */
[--C-:B------:R-:W-:Y:S02]  /*0910*/  DFMA R20, R14, UR8, R16.reuse ;  /* 0x000000080e147c2b */ /* 0x100fe40008000010 */
[----:B------:R-:W-:-:S06]  /*0920*/  DADD R24, R18, -R16 ;  /* 0x0000000012187229 */ /* 0x000fcc0000000810 */
[----:B------:R-:W-:Y:S02]  /*0930*/  DFMA R18, R14, -UR8, R20 ;  /* 0x800000080e127c2b */ /* 0x000fe40008000014 */
[----:B------:R-:W-:Y:S01]  /*0940*/  DADD R24, R22, R24 ;  /* 0x0000000016187229 */ /* 0x000fe20000000018 */
[----:B------:R-:W-:Y:S01]  /*0950*/  LOP3.LUT R23, R35, 0xff0fffff, RZ, 0xc0, !PT ;  /* 0xff0fffff23177812 */ /* 0x000fe200078ec0ff */
[----:B------:R-:W-:-:S04]  /*0960*/  IMAD.MOV.U32 R22, RZ, RZ, R34 ;  /* 0x000000ffff167224 */ /* 0x000fc800078e0022 */
[----:B------:R-:W-:Y:S01]  /*0970*/  DADD R18, -R16, R18 ;  /* 0x0000000010127229 */ /* 0x000fe20000000112 */
[----:B------:R-:W-:-:S07]  /*0980*/  SEL R23, R23, R35, P0 ;  /* 0x0000002317177207 */ /* 0x000fce0000000000 */
[----:B------:R-:W-:-:S08]  /*0990*/  DADD R18, R24, -R18 ;  /* 0x0000000018127229 */ /* 0x000fd00000000812 */
[----:B------:R-:W-:-:S08]  /*09a0*/  DFMA R14, R14, UR10, R18 ;  /* 0x0000000a0e0e7c2b */ /* 0x000fd00008000012 */
[----:B------:R-:W-:-:S08]  /*09b0*/  DADD R18, R20, R14 ;  /* 0x0000000014127229 */ /* 0x000fd0000000000e */
[----:B------:R-:W-:Y:S02]  /*09c0*/  DADD R20, R20, -R18 ;  /* 0x0000000014147229 */ /* 0x000fe40000000812 */
[----:B------:R-:W-:-:S06]  /*09d0*/  DMUL R16, R18, R22 ;  /* 0x0000001612107228 */ /* 0x000fcc0000000000 */
[----:B------:R-:W-:Y:S02]  /*09e0*/  DADD R20, R14, R20 ;  /* 0x000000000e147229 */ /* 0x000fe40000000014 */
[----:B------:R-:W-:Y:S01]  /*09f0*/  DFMA R18, R18, R22, -R16 ;  /* 0x000000161212722b */ /* 0x000fe20000000810 */
[----:B------:R-:W-:Y:S02]  /*0a00*/  IMAD.MOV.U32 R14, RZ, RZ, 0x652b82fe ;  /* 0x652b82feff0e7424 */ /* 0x000fe400078e00ff */
[----:B------:R-:W-:-:S05]  /*0a10*/  IMAD.MOV.U32 R15, RZ, RZ, 0x3ff71547 ;  /* 0x3ff71547ff0f7424 */ /* 0x000fca00078e00ff */
[----:B------:R-:W-:-:S08]  /*0a20*/  DFMA R22, R20, R22, R18 ;  /* 0x000000161416722b */ /* 0x000fd00000000012 */
[----:B------:R-:W-:-:S08]  /*0a30*/  DADD R18, R16, R22 ;  /* 0x0000000010127229 */ /* 0x000fd00000000016 */
[----:B------:R-:W-:Y:S02]  /*0a40*/  DFMA R14, R18, R14, 6.75539944105574400000e+15 ;  /* 0x43380000120e742b */ /* 0x000fe4000000000e */
[----:B------:R-:W-:Y:S01]  /*0a50*/  FSETP.GEU.AND P0, PT, |R19|, 4.1917929649353027344, PT ;  /* 0x4086232b1300780b */ /* 0x000fe20003f0e200 */
[----:B------:R-:W-:-:S05]  /*0a60*/  DADD R16, R16, -R18 ;  /* 0x0000000010107229 */ /* 0x000fca0000000812 */
[----:B------:R-:W-:-:S03]  /*0a70*/  DADD R20, R14, -6.75539944105574400000e+15 ;  /* 0xc33800000e147429 */ /* 0x000fc60000000000 */
[----:B------:R-:W-:-:S05]  /*0a80*/  DADD R22, R22, R16 ;  /* 0x0000000016167229 */ /* 0x000fca0000000010 */
[----:B------:R-:W-:Y:S01]  /*0a90*/  DFMA R24, R20, -UR8, R18 ;  /* 0x8000000814187c2b */ /* 0x000fe20008000012 */
[----:B------:R-:W-:Y:S01]  /*0aa0*/  UMOV UR8, 0x3b39803f ;  /* 0x3b39803f00087882 */ /* 0x000fe20000000000 */
[----:B------:R-:W-:-:S06]  /*0ab0*/  UMOV UR9, 0x3c7abc9e ;  /* 0x3c7abc9e00097882 */ /* 0x000fcc0000000000 */
[----:B------:R-:W-:Y:S01]  /*0ac0*/  DFMA R20, R20, -UR8, R24 ;  /* 0x8000000814147c2b */ /* 0x000fe20008000018 */
[----:B------:R-:W-:Y:S01]  /*0ad0*/  UMOV UR8, 0x69ce2bdf ;  /* 0x69ce2bdf00087882 */ /* 0x000fe20000000000 */
[----:B------:R-:W-:Y:S01]  /*0ae0*/  MOV R24, 0xfca213ea ;  /* 0xfca213ea00187802 */ /* 0x000fe20000000f00 */
[----:B------:R-:W-:Y:S01]  /*0af0*/  IMAD.MOV.U32 R25, RZ, RZ, 0x3e928af3 ;  /* 0x3e928af3ff197424 */ /* 0x000fe200078e00ff */
[----:B------:R-:W-:-:S05]  /*0b00*/  UMOV UR9, 0x3e5ade15 ;  /* 0x3e5ade1500097882 */ /* 0x000fca0000000000 */
[----:B------:R-:W-:Y:S01]  /*0b10*/  DFMA R24, R20, UR8, R24 ;  /* 0x0000000814187c2b */ /* 0x000fe20008000018 */
[----:B------:R-:W-:Y:S01]  /*0b20*/  UMOV UR8, 0x62401315 ;  /* 0x6240131500087882 */ /* 0x000fe20000000000 */
[----:B------:R-:W-:-:S06]  /*0b30*/  UMOV UR9, 0x3ec71dee ;  /* 0x3ec71dee00097882 */ /* 0x000fcc0000000000 */
[----:B------:R-:W-:Y:S01]  /*0b40*/  DFMA R24, R20, R24, UR8 ;  /* 0x0000000814187e2b */ /* 0x000fe20008000018 */
        /* <DEDUP_REMOVED lines=20> */
[----:B------:R-:W-:-:S08]  /*0c90*/  DFMA R24, R20, R24, UR8 ;  /* 0x0000000814187e2b */ /* 0x000fd00008000018 */
[----:B------:R-:W-:-:S08]  /*0ca0*/  DFMA R24, R20, R24, 1 ;  /* 0x3ff000001418742b */ /* 0x000fd00000000018 */
[----:B------:R-:W-:-:S10]  /*0cb0*/  DFMA R20, R20, R24, 1 ;  /* 0x3ff000001414742b */ /* 0x000fd40000000018 */
[----:B------:R-:W-:Y:S02]  /*0cc0*/  IMAD R17, R14, 0x100000, R21 ;  /* 0x001000000e117824 */ /* 0x000fe400078e0215 */
[----:B------:R-:W-:Y:S01]  /*0cd0*/  IMAD.MOV.U32 R16, RZ, RZ, R20 ;  /* 0x000000ffff107224 */ /* 0x000fe200078e0014 */
[----:B------:R-:W-:Y:S06]  /*0ce0*/  @!P0 BRA `(.L_x_3) ;  /* 0x0000000000308947 */ /* 0x000fec0003800000 */
[----:B------:R-:W-:Y:S01]  /*0cf0*/  FSETP.GEU.AND P1, PT, |R19|, 4.2275390625, PT ;  /* 0x408748001300780b */ /* 0x000fe20003f2e200 */
[C---:B------:R-:W-:Y:S02]  /*0d00*/  DADD R16, R18.reuse, +INF ;  /* 0x7ff0000012107429 */ /* 0x040fe40000000000 */
[----:B------:R-:W-:-:S08]  /*0d10*/  DSETP.GEU.AND P0, PT, R18, RZ, PT ;  /* 0x000000ff1200722a */ /* 0x000fd00003f0e000 */
[----:B------:R-:W-:Y:S02]  /*0d20*/  FSEL R16, R16, RZ, P0 ;  /* 0x000000ff10107208 */ /* 0x000fe40000000000 */
[----:B------:R-:W-:Y:S02]  /*0d30*/  @!P1 LEA.HI R5, R14, R14, RZ, 0x1 ;  /* 0x0000000e0e059211 */ /* 0x000fe400078f08ff */
[----:B------:R-:W-:Y:S02]  /*0d40*/  FSEL R17, R17, RZ, P0 ;  /* 0x000000ff11117208 */ /* 0x000fe40000000000 */
[----:B------:R-:W-:-:S04]  /*0d50*/  @!P1 SHF.R.S32.HI R5, RZ, 0x1, R5 ;  /* 0x00000001ff059819 */ /* 0x000fc80000011405 */
[----:B------:R-:W-:Y:S01]  /*0d60*/  @!P1 LEA R21, R5, R21, 0x14 ;  /* 0x0000001505159211 */ /* 0x000fe200078ea0ff */
[----:B------:R-:W-:-:S05]  /*0d70*/  @!P1 IMAD.IADD R14, R14, 0x1, -R5 ;  /* 0x000000010e0e9824 */ /* 0x000fca00078e0a05 */
[----:B------:R-:W-:Y:S01]  /*0d80*/  @!P1 LEA R15, R14, 0x3ff00000, 0x14 ;  /* 0x3ff000000e0f9811 */ /* 0x000fe200078ea0ff */
[----:B------:R-:W-:-:S06]  /*0d90*/  @!P1 IMAD.MOV.U32 R14, RZ, RZ, RZ ;  /* 0x000000ffff0e9224 */ /* 0x000fcc00078e00ff */
[----:B------:R-:W-:-:S11]  /*0da0*/  @!P1 DMUL R16, R20, R14 ;  /* 0x0000000e14109228 */ /* 0x000fd60000000000 */
.L_x_3:
[----:B------:R-:W-:Y:S01]  /*0db0*/  DFMA R22, R22, R16, R16 ;  /* 0x000000101616722b */ /* 0x000fe20000000010 */
[----:B------:R-:W-:Y:S01]  /*0dc0*/  IMAD.MOV.U32 R14, RZ, RZ, R2 ;  /* 0x000000ffff0e7224 */ /* 0x000fe200078e0002 */
[----:B------:R-:W-:Y:S01]  /*0dd0*/  DSETP.NEU.AND P0, PT, |R16|, +INF , PT ;  /* 0x7ff000001000742a */ /* 0x000fe20003f0d200 */
[----:B------:R-:W-:-:S07]  /*0de0*/  IMAD.MOV.U32 R15, RZ, RZ, 0x0 ;  /* 0x00000000ff0f7424 */ /* 0x000fce00078e00ff */
[----:B------:R-:W-:Y:S02]  /*0df0*/  FSEL R16, R16, R22, !P0 ;  /* 0x0000001610107208 */ /* 0x000fe40004000000 */
[----:B------:R-:W-:Y:S01]  /*0e00*/  FSEL R17, R17, R23, !P0 ;  /* 0x0000001711117208 */ /* 0x000fe20004000000 */
[----:B------:R-:W-:Y:S06]  /*0e10*/  RET.REL.NODEC R14 `(_Z14incrementDummyP5Dummy) ;  /* 0xfffffff00e787950 */ /* 0x000fec0003c3ffff */
.L_x_4:
        /* <DEDUP_REMOVED lines=14> */
.L_x_5:


//--------------------- .nv.shared.reserved.0     --------------------------
	.section	.nv.shared.reserved.0,"aw",@nobits
	.weak		__nv_reservedSMEM_offset_0_alias
	.size		__nv_reservedSMEM_offset_0_alias, 0, 64
	.other		__nv_reservedSMEM_offset_0_alias,@"STO_CUDA_RESERVED_SHARED STV_DEFAULT"
__nv_reservedSMEM_offset_0_alias:
	.zero		0
	.zero		64


//--------------------- .nv.global                --------------------------
	.section	.nv.global,"aw",@nobits
.nv.global:
	.type		_ZN34_INTERNAL_55928ad6_4_k_cu_f6243eef6thrust24THRUST_300001_SM_1000_NS3seqE,@object
	.size		_ZN34_INTERNAL_55928ad6_4_k_cu_f6243eef6thrust24THRUST_300001_SM_1000_NS3seqE,(_ZN34_INTERNAL_55928ad6_4_k_cu_f6243eef4cuda3std3__48in_placeE - _ZN34_INTERNAL_55928ad6_4_k_cu_f6243eef6thrust24THRUST_300001_SM_1000_NS3seqE)
_ZN34_INTERNAL_55928ad6_4_k_cu_f6243eef6thrust24THRUST_300001_SM_1000_NS3seqE:
	.zero		1
	.type		_ZN34_INTERNAL_55928ad6_4_k_cu_f6243eef4cuda3std3__48in_placeE,@object
	.size		_ZN34_INTERNAL_55928ad6_4_k_cu_f6243eef4cuda3std3__48in_placeE,(_ZN34_INTERNAL_55928ad6_4_k_cu_f6243eef4cuda3std6ranges3__45__cpo4sizeE - _ZN34_INTERNAL_55928ad6_4_k_cu_f6243eef4cuda3std3__48in_placeE)
_ZN34_INTERNAL_55928ad6_4_k_cu_f6243eef4cuda3std3__48in_placeE:
	.zero		1
	.type		_ZN34_INTERNAL_55928ad6_4_k_cu_f6243eef4cuda3std6ranges3__45__cpo4sizeE,@object
	.size		_ZN34_INTERNAL_55928ad6_4_k_cu_f6243eef4cuda3std6ranges3__45__cpo4sizeE,(_ZN34_INTERNAL_55928ad6_4_k_cu_f6243eef6thrust24THRUST_300001_SM_1000_NS12placeholders2_3E - _ZN34_INTERNAL_55928ad6_4_k_cu_f6243eef4cuda3std6ranges3__45__cpo4sizeE)
_ZN34_INTERNAL_55928ad6_4_k_cu_f6243eef4cuda3std6ranges3__45__cpo4sizeE:
	.zero		1
	.type		_ZN34_INTERNAL_55928ad6_4_k_cu_f6243eef6thrust24THRUST_300001_SM_1000_NS12placeholders2_3E,@object
	.size		_ZN34_INTERNAL_55928ad6_4_k_cu_f6243eef6thrust24THRUST_300001_SM_1000_NS12placeholders2_3E,(_ZN34_INTERNAL_55928ad6_4_k_cu_f6243eef4cuda3std3__45__cpo6cbeginE - _ZN34_INTERNAL_55928ad6_4_k_cu_f6243eef6thrust24THRUST_300001_SM_1000_NS12placeholders2_3E)
_ZN34_INTERNAL_55928ad6_4_k_cu_f6243eef6thrust24THRUST_300001_SM_1000_NS12placeholders2_3E:
	.zero		1
	.type		_ZN34_INTERNAL_55928ad6_4_k_cu_f6243eef4cuda3std3__45__cpo6cbeginE,@object
	.size		_ZN34_INTERNAL_55928ad6_4_k_cu_f6243eef4cuda3std3__45__cpo6cbeginE,(_ZN34_INTERNAL_55928ad6_4_k_cu_f6243eef4cuda3std6ranges3__45__cpo6cbeginE - _ZN34_INTERNAL_55928ad6_4_k_cu_f6243eef4cuda3std3__45__cpo6cbeginE)
_ZN34_INTERNAL_55928ad6_4_k_cu_f6243eef4cuda3std3__45__cpo6cbeginE:
	.zero		1
	.type		_ZN34_INTERNAL_55928ad6_4_k_cu_f6243eef4cuda3std6ranges3__45__cpo6cbeginE,@object
	.size		_ZN34_INTERNAL_55928ad6_4_k_cu_f6243eef4cuda3std6ranges3__45__cpo6cbeginE,(_ZN34_INTERNAL_55928ad6_4_k_cu_f6243eef6thrust24THRUST_300001_SM_1000_NS12placeholders2_7E - _ZN34_INTERNAL_55928ad6_4_k_cu_f6243eef4cuda3std6ranges3__45__cpo6cbeginE)
_ZN34_INTERNAL_55928ad6_4_k_cu_f6243eef4cuda3std6ranges3__45__cpo6cbeginE:
	.zero		1
	.type		_ZN34_INTERNAL_55928ad6_4_k_cu_f6243eef6thrust24THRUST_300001_SM_1000_NS12placeholders2_7E,@object
	.size		_ZN34_INTERNAL_55928ad6_4_k_cu_f6243eef6thrust24THRUST_300001_SM_1000_NS12placeholders2_7E,(_ZN34_INTERNAL_55928ad6_4_k_cu_f6243eef4cuda3std3__45__cpo7crbeginE - _ZN34_INTERNAL_55928ad6_4_k_cu_f6243eef6thrust24THRUST_300001_SM_1000_NS12placeholders2_7E)
_ZN34_INTERNAL_55928ad6_4_k_cu_f6243eef6thrust24THRUST_300001_SM_1000_NS12placeholders2_7E:
	.zero		1
	.type		_ZN34_INTERNAL_55928ad6_4_k_cu_f6243eef4cuda3std3__45__cpo7crbeginE,@object
	.size		_ZN34_INTERNAL_55928ad6_4_k_cu_f6243eef4cuda3std3__45__cpo7crbeginE,(_ZN34_INTERNAL_55928ad6_4_k_cu_f6243eef4cuda3std6ranges3__45__cpo4nextE - _ZN34_INTERNAL_55928ad6_4_k_cu_f6243eef4cuda3std3__45__cpo7crbeginE)
_ZN34_INTERNAL_55928ad6_4_k_cu_f6243eef4cuda3std3__45__cpo7crbeginE:
	.zero		1
	.type		_ZN34_INTERNAL_55928ad6_4_k_cu_f6243eef4cuda3std6ranges3__45__cpo4nextE,@object
	.size		_ZN34_INTERNAL_55928ad6_4_k_cu_f6243eef4cuda3std6ranges3__45__cpo4nextE,(_ZN34_INTERNAL_55928ad6_4_k_cu_f6243eef4cuda3std6ranges3__45__cpo4swapE - _ZN34_INTERNAL_55928ad6_4_k_cu_f6243eef4cuda3std6ranges3__45__cpo4nextE)
_ZN34_INTERNAL_55928ad6_4_k_cu_f6243eef4cuda3std6ranges3__45__cpo4nextE:
	.zero		1
	.type		_ZN34_INTERNAL_55928ad6_4_k_cu_f6243eef4cuda3std6ranges3__45__cpo4swapE,@object
	.size		_ZN34_INTERNAL_55928ad6_4_k_cu_f6243eef4cuda3std6ranges3__45__cpo4swapE,(_ZN34_INTERNAL_55928ad6_4_k_cu_f6243eef6thrust24THRUST_300001_SM_1000_NS8cuda_cub10par_nosyncE - _ZN34_INTERNAL_55928ad6_4_k_cu_f6243eef4cuda3std6ranges3__45__cpo4swapE)
_ZN34_INTERNAL_55928ad6_4_k_cu_f6243eef4cuda3std6ranges3__45__cpo4swapE:
	.zero		1
	.type		_ZN34_INTERNAL_55928ad6_4_k_cu_f6243eef6thrust24THRUST_300001_SM_1000_NS8cuda_cub10par_nosyncE,@object
	.size		_ZN34_INTERNAL_55928ad6_4_k_cu_f6243eef6thrust24THRUST_300001_SM_1000_NS8cuda_cub10par_nosyncE,(_ZN34_INTERNAL_55928ad6_4_k_cu_f6243eef6thrust24THRUST_300001_SM_1000_NS12placeholders2_9E - _ZN34_INTERNAL_55928ad6_4_k_cu_f6243eef6thrust24THRUST_300001_SM_1000_NS8cuda_cub10par_nosyncE)
_ZN34_INTERNAL_55928ad6_4_k_cu_f6243eef6thrust24THRUST_300001_SM_1000_NS8cuda_cub10par_nosyncE:
	.zero		1
	.type		_ZN34_INTERNAL_55928ad6_4_k_cu_f6243eef6thrust24THRUST_300001_SM_1000_NS12placeholders2_9E,@object
	.size		_ZN34_INTERNAL_55928ad6_4_k_cu_f6243eef6thrust24THRUST_300001_SM_1000_NS12placeholders2_9E,(_ZN34_INTERNAL_55928ad6_4_k_cu_f6243eef4cuda3std3__436_GLOBAL__N__55928ad6_4_k_cu_f6243eef6ignoreE - _ZN34_INTERNAL_55928ad6_4_k_cu_f6243eef6thrust24THRUST_300001_SM_1000_NS12placeholders2_9E)
_ZN34_INTERNAL_55928ad6_4_k_cu_f6243eef6thrust24THRUST_300001_SM_1000_NS12placeholders2_9E:
	.zero		1
	.type		_ZN34_INTERNAL_55928ad6_4_k_cu_f6243eef4cuda3std3__436_GLOBAL__N__55928ad6_4_k_cu_f6243eef6ignoreE,@object
	.size		_ZN34_INTERNAL_55928ad6_4_k_cu_f6243eef4cuda3std3__436_GLOBAL__N__55928ad6_4_k_cu_f6243eef6ignoreE,(_ZN34_INTERNAL_55928ad6_4_k_cu_f6243eef4cuda3std6ranges3__45__cpo4dataE - _ZN34_INTERNAL_55928ad6_4_k_cu_f6243eef4cuda3std3__436_GLOBAL__N__55928ad6_4_k_cu_f6243eef6ignoreE)
_ZN34_INTERNAL_55928ad6_4_k_cu_f6243eef4cuda3std3__436_GLOBAL__N__55928ad6_4_k_cu_f6243eef6ignoreE:
	.zero		1
	.type		_ZN34_INTERNAL_55928ad6_4_k_cu_f6243eef4cuda3std6ranges3__45__cpo4dataE,@object
	.size		_ZN34_INTERNAL_55928ad6_4_k_cu_f6243eef4cuda3std6ranges3__45__cpo4dataE,(_ZN34_INTERNAL_55928ad6_4_k_cu_f6243eef6thrust24THRUST_300001_SM_1000_NS12placeholders2_1E - _ZN34_INTERNAL_55928ad6_4_k_cu_f6243eef4cuda3std6ranges3__45__cpo4dataE)
_ZN34_INTERNAL_55928ad6_4_k_cu_f6243eef4cuda3std6ranges3__45__cpo4dataE:
	.zero		1
	.type		_ZN34_INTERNAL_55928ad6_4_k_cu_f6243eef6thrust24THRUST_300001_SM_1000_NS12placeholders2_1E,@object
	.size		_ZN34_INTERNAL_55928ad6_4_k_cu_f6243eef6thrust24THRUST_300001_SM_1000_NS12placeholders2_1E,(_ZN34_INTERNAL_55928ad6_4_k_cu_f6243eef4cuda3std3__45__cpo5beginE - _ZN34_INTERNAL_55928ad6_4_k_cu_f6243eef6thrust24THRUST_300001_SM_1000_NS12placeholders2_1E)
_ZN34_INTERNAL_55928ad6_4_k_cu_f6243eef6thrust24THRUST_300001_SM_1000_NS12placeholders2_1E:
	.zero		1
	.type		_ZN34_INTERNAL_55928ad6_4_k_cu_f6243eef4cuda3std3__45__cpo5beginE,@object
	.size		_ZN34_INTERNAL_55928ad6_4_k_cu_f6243eef4cuda3std3__45__cpo5beginE,(_ZN34_INTERNAL_55928ad6_4_k_cu_f6243eef4cuda3std6ranges3__45__cpo5beginE - _ZN34_INTERNAL_55928ad6_4_k_cu_f6243eef4cuda3std3__45__cpo5beginE)
_ZN34_INTERNAL_55928ad6_4_k_cu_f6243eef4cuda3std3__45__cpo5beginE:
	.zero		1
	.type		_ZN34_INTERNAL_55928ad6_4_k_cu_f6243eef4cuda3std6ranges3__45__cpo5beginE,@object
	.size		_ZN34_INTERNAL_55928ad6_4_k_cu_f6243eef4cuda3std6ranges3__45__cpo5beginE,(_ZN34_INTERNAL_55928ad6_4_k_cu_f6243eef6thrust24THRUST_300001_SM_1000_NS12placeholders2_5E - _ZN34_INTERNAL_55928ad6_4_k_cu_f6243eef4cuda3std6ranges3__45__cpo5beginE)
_ZN34_INTERNAL_55928ad6_4_k_cu_f6243eef4cuda3std6ranges3__45__cpo5beginE:
	.zero		1
	.type		_ZN34_INTERNAL_55928ad6_4_k_cu_f6243eef6thrust24THRUST_300001_SM_1000_NS12placeholders2_5E,@object
	.size		_ZN34_INTERNAL_55928ad6_4_k_cu_f6243eef6thrust24THRUST_300001_SM_1000_NS12placeholders2_5E,(_ZN34_INTERNAL_55928ad6_4_k_cu_f6243eef4cuda3std3__45__cpo6rbeginE - _ZN34_INTERNAL_55928ad6_4_k_cu_f6243eef6thrust24THRUST_300001_SM_1000_NS12placeholders2_5E)
_ZN34_INTERNAL_55928ad6_4_k_cu_f6243eef6thrust24THRUST_300001_SM_1000_NS12placeholders2_5E:
	.zero		1
	.type		_ZN34_INTERNAL_55928ad6_4_k_cu_f6243eef4cuda3std3__45__cpo6rbeginE,@object
	.size		_ZN34_INTERNAL_55928ad6_4_k_cu_f6243eef4cuda3std3__45__cpo6rbeginE,(_ZN34_INTERNAL_55928ad6_4_k_cu_f6243eef4cuda3std6ranges3__45__cpo7advanceE - _ZN34_INTERNAL_55928ad6_4_k_cu_f6243eef4cuda3std3__45__cpo6rbeginE)
_ZN34_INTERNAL_55928ad6_4_k_cu_f6243eef4cuda3std3__45__cpo6rbeginE:
	.zero		1
	.type		_ZN34_INTERNAL_55928ad6_4_k_cu_f6243eef4cuda3std6ranges3__45__cpo7advanceE,@object
	.size		_ZN34_INTERNAL_55928ad6_4_k_cu_f6243eef4cuda3std6ranges3__45__cpo7advanceE,(_ZN34_INTERNAL_55928ad6_4_k_cu_f6243eef4cuda3std3__47nulloptE - _ZN34_INTERNAL_55928ad6_4_k_cu_f6243eef4cuda3std6ranges3__45__cpo7advanceE)
_ZN34_INTERNAL_55928ad6_4_k_cu_f6243eef4cuda3std6ranges3__45__cpo7advanceE:
	.zero		1
	.type		_ZN34_INTERNAL_55928ad6_4_k_cu_f6243eef4cuda3std3__47nulloptE,@object
	.size		_ZN34_INTERNAL_55928ad6_4_k_cu_f6243eef4cuda3std3__47nulloptE,(_ZN34_INTERNAL_55928ad6_4_k_cu_f6243eef4cuda3std6ranges3__45__cpo8distanceE - _ZN34_INTERNAL_55928ad6_4_k_cu_f6243eef4cuda3std3__47nulloptE)
_ZN34_INTERNAL_55928ad6_4_k_cu_f6243eef4cuda3std3__47nulloptE:
	.zero		1
	.type		_ZN34_INTERNAL_55928ad6_4_k_cu_f6243eef4cuda3std6ranges3__45__cpo8distanceE,@object
	.size		_ZN34_INTERNAL_55928ad6_4_k_cu_f6243eef4cuda3std6ranges3__45__cpo8distanceE,(_ZN34_INTERNAL_55928ad6_4_k_cu_f6243eef6thrust24THRUST_300001_SM_1000_NS12placeholders3_10E - _ZN34_INTERNAL_55928ad6_4_k_cu_f6243eef4cuda3std6ranges3__45__cpo8distanceE)
_ZN34_INTERNAL_55928ad6_4_k_cu_f6243eef4cuda3std6ranges3__45__cpo8distanceE:
	.zero		1
	.type		_ZN34_INTERNAL_55928ad6_4_k_cu_f6243eef6thrust24THRUST_300001_SM_1000_NS12placeholders3_10E,@object
	.size		_ZN34_INTERNAL_55928ad6_4_k_cu_f6243eef6thrust24THRUST_300001_SM_1000_NS12placeholders3_10E,(_ZN34_INTERNAL_55928ad6_4_k_cu_f6243eef4cuda3std3__419piecewise_constructE - _ZN34_INTERNAL_55928ad6_4_k_cu_f6243eef6thrust24THRUST_300001_SM_1000_NS12placeholders3_10E)
_ZN34_INTERNAL_55928ad6_4_k_cu_f6243eef6thrust24THRUST_300001_SM_1000_NS12placeholders3_10E:
	.zero		1
	.type		_ZN34_INTERNAL_55928ad6_4_k_cu_f6243eef4cuda3std3__419piecewise_constructE,@object
	.size		_ZN34_INTERNAL_55928ad6_4_k_cu_f6243eef4cuda3std3__419piecewise_constructE,(_ZN34_INTERNAL_55928ad6_4_k_cu_f6243eef4cuda3std6ranges3__45__cpo5cdataE - _ZN34_INTERNAL_55928ad6_4_k_cu_f6243eef4cuda3std3__419piecewise_constructE)
_ZN34_INTERNAL_55928ad6_4_k_cu_f6243eef4cuda3std3__419piecewise_constructE:
	.zero		1
	.type		_ZN34_INTERNAL_55928ad6_4_k_cu_f6243eef4cuda3std6ranges3__45__cpo5cdataE,@object
	.size		_ZN34_INTERNAL_55928ad6_4_k_cu_f6243eef4cuda3std6ranges3__45__cpo5cdataE,(_ZN34_INTERNAL_55928ad6_4_k_cu_f6243eef6thrust24THRUST_300001_SM_1000_NS12placeholders2_2E - _ZN34_INTERNAL_55928ad6_4_k_cu_f6243eef4cuda3std6ranges3__45__cpo5cdataE)
_ZN34_INTERNAL_55928ad6_4_k_cu_f6243eef4cuda3std6ranges3__45__cpo5cdataE:
	.zero		1
	.type		_ZN34_INTERNAL_55928ad6_4_k_cu_f6243eef6thrust24THRUST_300001_SM_1000_NS12placeholders2_2E,@object
	.size		_ZN34_INTERNAL_55928ad6_4_k_cu_f6243eef6thrust24THRUST_300001_SM_1000_NS12placeholders2_2E,(_ZN34_INTERNAL_55928ad6_4_k_cu_f6243eef4cuda3std3__45__cpo3endE - _ZN34_INTERNAL_55928ad6_4_k_cu_f6243eef6thrust24THRUST_300001_SM_1000_NS12placeholders2_2E)
_ZN34_INTERNAL_55928ad6_4_k_cu_f6243eef6thrust24THRUST_300001_SM_1000_NS12placeholders2_2E:
	.zero		1
	.type		_ZN34_INTERNAL_55928ad6_4_k_cu_f6243eef4cuda3std3__45__cpo3endE,@object
	.size		_ZN34_INTERNAL_55928ad6_4_k_cu_f6243eef4cuda3std3__45__cpo3endE,(_ZN34_INTERNAL_55928ad6_4_k_cu_f6243eef4cuda3std6ranges3__45__cpo3endE - _ZN34_INTERNAL_55928ad6_4_k_cu_f6243eef4cuda3std3__45__cpo3endE)
_ZN34_INTERNAL_55928ad6_4_k_cu_f6243eef4cuda3std3__45__cpo3endE:
	.zero		1
	.type		_ZN34_INTERNAL_55928ad6_4_k_cu_f6243eef4cuda3std6ranges3__45__cpo3endE,@object
	.size		_ZN34_INTERNAL_55928ad6_4_k_cu_f6243eef4cuda3std6ranges3__45__cpo3endE,(_ZN34_INTERNAL_55928ad6_4_k_cu_f6243eef6thrust24THRUST_300001_SM_1000_NS12placeholders2_6E - _ZN34_INTERNAL_55928ad6_4_k_cu_f6243eef4cuda3std6ranges3__45__cpo3endE)
_ZN34_INTERNAL_55928ad6_4_k_cu_f6243eef4cuda3std6ranges3__45__cpo3endE:
	.zero		1
	.type		_ZN34_INTERNAL_55928ad6_4_k_cu_f6243eef6thrust24THRUST_300001_SM_1000_NS12placeholders2_6E,@object
	.size		_ZN34_INTERNAL_55928ad6_4_k_cu_f6243eef6thrust24THRUST_300001_SM_1000_NS12placeholders2_6E,(_ZN34_INTERNAL_55928ad6_4_k_cu_f6243eef4cuda3std3__45__cpo4rendE - _ZN34_INTERNAL_55928ad6_4_k_cu_f6243eef6thrust24THRUST_300001_SM_1000_NS12placeholders2_6E)
_ZN34_INTERNAL_55928ad6_4_k_cu_f6243eef6thrust24THRUST_300001_SM_1000_NS12placeholders2_6E:
	.zero		1
	.type		_ZN34_INTERNAL_55928ad6_4_k_cu_f6243eef4cuda3std3__45__cpo4rendE,@object
	.size		_ZN34_INTERNAL_55928ad6_4_k_cu_f6243eef4cuda3std3__45__cpo4rendE,(_ZN34_INTERNAL_55928ad6_4_k_cu_f6243eef4cuda3std6ranges3__45__cpo9iter_swapE - _ZN34_INTERNAL_55928ad6_4_k_cu_f6243eef4cuda3std3__45__cpo4rendE)
_ZN34_INTERNAL_55928ad6_4_k_cu_f6243eef4cuda3std3__45__cpo4rendE:
	.zero		1
	.type		_ZN34_INTERNAL_55928ad6_4_k_cu_f6243eef4cuda3std6ranges3__45__cpo9iter_swapE,@object
	.size		_ZN34_INTERNAL_55928ad6_4_k_cu_f6243eef4cuda3std6ranges3__45__cpo9iter_swapE,(_ZN34_INTERNAL_55928ad6_4_k_cu_f6243eef4cuda3std3__48unexpectE - _ZN34_INTERNAL_55928ad6_4_k_cu_f6243eef4cuda3std6ranges3__45__cpo9iter_swapE)
_ZN34_INTERNAL_55928ad6_4_k_cu_f6243eef4cuda3std6ranges3__45__cpo9iter_swapE:
	.zero		1
	.type		_ZN34_INTERNAL_55928ad6_4_k_cu_f6243eef4cuda3std3__48unexpectE,@object
	.size		_ZN34_INTERNAL_55928ad6_4_k_cu_f6243eef4cuda3std3__48unexpectE,(_ZN34_INTERNAL_55928ad6_4_k_cu_f6243eef6thrust24THRUST_300001_SM_1000_NS8cuda_cub3parE - _ZN34_INTERNAL_55928ad6_4_k_cu_f6243eef4cuda3std3__48unexpectE)
_ZN34_INTERNAL_55928ad6_4_k_cu_f6243eef4cuda3std3__48unexpectE:
	.zero		1
	.type		_ZN34_INTERNAL_55928ad6_4_k_cu_f6243eef6thrust24THRUST_300001_SM_1000_NS8cuda_cub3parE,@object
	.size		_ZN34_INTERNAL_55928ad6_4_k_cu_f6243eef6thrust24THRUST_300001_SM_1000_NS8cuda_cub3parE,(_ZN34_INTERNAL_55928ad6_4_k_cu_f6243eef6thrust24THRUST_300001_SM_1000_NS12placeholders2_4E - _ZN34_INTERNAL_55928ad6_4_k_cu_f6243eef6thrust24THRUST_300001_SM_1000_NS8cuda_cub3parE)
_ZN34_INTERNAL_55928ad6_4_k_cu_f6243eef6thrust24THRUST_300001_SM_1000_NS8cuda_cub3parE:
	.zero		1
	.type		_ZN34_INTERNAL_55928ad6_4_k_cu_f6243eef6thrust24THRUST_300001_SM_1000_NS12placeholders2_4E,@object
	.size		_ZN34_INTERNAL_55928ad6_4_k_cu_f6243eef6thrust24THRUST_300001_SM_1000_NS12placeholders2_4E,(_ZN34_INTERNAL_55928ad6_4_k_cu_f6243eef4cuda3std3__45__cpo4cendE - _ZN34_INTERNAL_55928ad6_4_k_cu_f6243eef6thrust24THRUST_300001_SM_1000_NS12placeholders2_4E)
_ZN34_INTERNAL_55928ad6_4_k_cu_f6243eef6thrust24THRUST_300001_SM_1000_NS12placeholders2_4E:
	.zero		1
	.type		_ZN34_INTERNAL_55928ad6_4_k_cu_f6243eef4cuda3std3__45__cpo4cendE,@object
	.size		_ZN34_INTERNAL_55928ad6_4_k_cu_f6243eef4cuda3std3__45__cpo4cendE,(_ZN34_INTERNAL_55928ad6_4_k_cu_f6243eef4cuda3std6ranges3__45__cpo4cendE - _ZN34_INTERNAL_55928ad6_4_k_cu_f6243eef4cuda3std3__45__cpo4cendE)
_ZN34_INTERNAL_55928ad6_4_k_cu_f6243eef4cuda3std3__45__cpo4cendE:
	.zero		1
	.type		_ZN34_INTERNAL_55928ad6_4_k_cu_f6243eef4cuda3std6ranges3__45__cpo4cendE,@object
	.size		_ZN34_INTERNAL_55928ad6_4_k_cu_f6243eef4cuda3std6ranges3__45__cpo4cendE,(_ZN34_INTERNAL_55928ad6_4_k_cu_f6243eef4cuda3std3__420unreachable_sentinelE - _ZN34_INTERNAL_55928ad6_4_k_cu_f6243eef4cuda3std6ranges3__45__cpo4cendE)
_ZN34_INTERNAL_55928ad6_4_k_cu_f6243eef4cuda3std6ranges3__45__cpo4cendE:
	.zero		1
	.type		_ZN34_INTERNAL_55928ad6_4_k_cu_f6243eef4cuda3std3__420unreachable_sentinelE,@object
	.size		_ZN34_INTERNAL_55928ad6_4_k_cu_f6243eef4cuda3std3__420unreachable_sentinelE,(_ZN34_INTERNAL_55928ad6_4_k_cu_f6243eef4cuda3std6ranges3__45__cpo5ssizeE - _ZN34_INTERNAL_55928ad6_4_k_cu_f6243eef4cuda3std3__420unreachable_sentinelE)
_ZN34_INTERNAL_55928ad6_4_k_cu_f6243eef4cuda3std3__420unreachable_sentinelE:
	.zero		1
	.type		_ZN34_INTERNAL_55928ad6_4_k_cu_f6243eef4cuda3std6ranges3__45__cpo5ssizeE,@object
	.size		_ZN34_INTERNAL_55928ad6_4_k_cu_f6243eef4cuda3std6ranges3__45__cpo5ssizeE,(_ZN34_INTERNAL_55928ad6_4_k_cu_f6243eef6thrust24THRUST_300001_SM_1000_NS12placeholders2_8E - _ZN34_INTERNAL_55928ad6_4_k_cu_f6243eef4cuda3std6ranges3__45__cpo5ssizeE)
_ZN34_INTERNAL_55928ad6_4_k_cu_f6243eef4cuda3std6ranges3__45__cpo5ssizeE:
	.zero		1
	.type		_ZN34_INTERNAL_55928ad6_4_k_cu_f6243eef6thrust24THRUST_300001_SM_1000_NS12placeholders2_8E,@object
	.size		_ZN34_INTERNAL_55928ad6_4_k_cu_f6243eef6thrust24THRUST_300001_SM_1000_NS12placeholders2_8E,(_ZN34_INTERNAL_55928ad6_4_k_cu_f6243eef4cuda3std3__45__cpo5crendE - _ZN34_INTERNAL_55928ad6_4_k_cu_f6243eef6thrust24THRUST_300001_SM_1000_NS12placeholders2_8E)
_ZN34_INTERNAL_55928ad6_4_k_cu_f6243eef6thrust24THRUST_300001_SM_1000_NS12placeholders2_8E:
	.zero		1
	.type		_ZN34_INTERNAL_55928ad6_4_k_cu_f6243eef4cuda3std3__45__cpo5crendE,@object
	.size		_ZN34_INTERNAL_55928ad6_4_k_cu_f6243eef4cuda3std3__45__cpo5crendE,(_ZN34_INTERNAL_55928ad6_4_k_cu_f6243eef4cuda3std6ranges3__45__cpo4prevE - _ZN34_INTERNAL_55928ad6_4_k_cu_f6243eef4cuda3std3__45__cpo5crendE)
_ZN34_INTERNAL_55928ad6_4_k_cu_f6243eef4cuda3std3__45__cpo5crendE:
	.zero		1
	.type		_ZN34_INTERNAL_55928ad6_4_k_cu_f6243eef4cuda3std6ranges3__45__cpo4prevE,@object
	.size		_ZN34_INTERNAL_55928ad6_4_k_cu_f6243eef4cuda3std6ranges3__45__cpo4prevE,(_ZN34_INTERNAL_55928ad6_4_k_cu_f6243eef4cuda3std6ranges3__45__cpo9iter_moveE - _ZN34_INTERNAL_55928ad6_4_k_cu_f6243eef4cuda3std6ranges3__45__cpo4prevE)
_ZN34_INTERNAL_55928ad6_4_k_cu_f6243eef4cuda3std6ranges3__45__cpo4prevE:
	.zero		1
	.type		_ZN34_INTERNAL_55928ad6_4_k_cu_f6243eef4cuda3std6ranges3__45__cpo9iter_moveE,@object
	.size		_ZN34_INTERNAL_55928ad6_4_k_cu_f6243eef4cuda3std6ranges3__45__cpo9iter_moveE,(_ZN34_INTERNAL_55928ad6_4_k_cu_f6243eef6thrust24THRUST_300001_SM_1000_NS6system6detail10sequential3seqE - _ZN34_INTERNAL_55928ad6_4_k_cu_f6243eef4cuda3std6ranges3__45__cpo9iter_moveE)
_ZN34_INTERNAL_55928ad6_4_k_cu_f6243eef4cuda3std6ranges3__45__cpo9iter_moveE:
	.zero		1
	.type		_ZN34_INTERNAL_55928ad6_4_k_cu_f6243eef6thrust24THRUST_300001_SM_1000_NS6system6detail10sequential3seqE,@object
	.size		_ZN34_INTERNAL_55928ad6_4_k_cu_f6243eef6thrust24THRUST_300001_SM_1000_NS6system6detail10sequential3seqE,(.L_31 - _ZN34_INTERNAL_55928ad6_4_k_cu_f6243eef6thrust24THRUST_300001_SM_1000_NS6system6detail10sequential3seqE)
_ZN34_INTERNAL_55928ad6_4_k_cu_f6243eef6thrust24THRUST_300001_SM_1000_NS6system6detail10sequential3seqE:
	.zero		1
.L_31:


//--------------------- .nv.constant0._ZN3cub18CUB_300001_SM_10006detail11EmptyKernelIvEEvv --------------------------
	.section	.nv.constant0._ZN3cub18CUB_300001_SM_10006detail11EmptyKernelIvEEvv,"a",@progbits
	.sectionflags	@""
	.align	4
.nv.constant0._ZN3cub18CUB_300001_SM_10006detail11EmptyKernelIvEEvv:
	.zero		896


//--------------------- .nv.constant0._Z14incrementDummyP5Dummy --------------------------
	.section	.nv.constant0._Z14incrementDummyP5Dummy,"a",@progbits
	.sectionflags	@""
	.align	4
.nv.constant0._Z14incrementDummyP5Dummy:
	.zero		904


//--------------------- SYMBOLS --------------------------

	.type		.nv.reservedSmem.offset0,@object
	.size		.nv.reservedSmem.offset0,0x4
